	.headerflags	@"EF_CUDA_TEXMODE_UNIFIED EF_CUDA_64BIT_ADDRESS EF_CUDA_SM86 EF_CUDA_VIRTUAL_SM(EF_CUDA_SM86)"
	.elftype	@"ET_EXEC"


//--------------------- .nv.info                  --------------------------
	.section	.nv.info,"",@"SHT_CUDA_INFO"
	.align	4


	//----- nvinfo : EIATTR_REGCOUNT
	.align		4
        /*0000*/ 	.byte	0x04, 0x2f
        /*0002*/ 	.short	(.L_1 - .L_0)
	.align		4
.L_0:
        /*0004*/ 	.word	index@(chunk_gated_delta_rule_fwd_kernel_h_blockdim64)
        /*0008*/ 	.word	0x000000fa


	//----- nvinfo : EIATTR_MAX_STACK_SIZE
	.align		4
.L_1:
        /*000c*/ 	.byte	0x04, 0x23
        /*000e*/ 	.short	(.L_3 - .L_2)
	.align		4
.L_2:
        /*0010*/ 	.word	index@(chunk_gated_delta_rule_fwd_kernel_h_blockdim64)
        /*0014*/ 	.word	0x00000000


	//----- nvinfo : EIATTR_MIN_STACK_SIZE
	.align		4
.L_3:
        /*0018*/ 	.byte	0x04, 0x12
        /*001a*/ 	.short	(.L_5 - .L_4)
	.align		4
.L_4:
        /*001c*/ 	.word	index@(chunk_gated_delta_rule_fwd_kernel_h_blockdim64)
        /*0020*/ 	.word	0x00000000


	//----- nvinfo : EIATTR_FRAME_SIZE
	.align		4
.L_5:
        /*0024*/ 	.byte	0x04, 0x11
        /*0026*/ 	.short	(.L_7 - .L_6)
	.align		4
.L_6:
        /*0028*/ 	.word	index@(chunk_gated_delta_rule_fwd_kernel_h_blockdim64)
        /*002c*/ 	.word	0x00000000
.L_7:


//--------------------- .nv.info.chunk_gated_delta_rule_fwd_kernel_h_blockdim64 --------------------------
	.section	.nv.info.chunk_gated_delta_rule_fwd_kernel_h_blockdim64,"",@"SHT_CUDA_INFO"
	.align	4


	//----- nvinfo : EIATTR_CUDA_API_VERSION
	.align		4
        /*0000*/ 	.byte	0x04, 0x37
        /*0002*/ 	.short	(.L_9 - .L_8)
.L_8:
        /*0004*/ 	.word	0x0000007b


	//----- nvinfo : EIATTR_SW2861232_WAR
	.align		4
.L_9:
        /*0008*/ 	.byte	0x01, 0x35
	.zero		2


	//----- nvinfo : EIATTR_PARAM_CBANK
	.align		4
        /*000c*/ 	.byte	0x04, 0x0a
        /*000e*/ 	.short	(.L_11 - .L_10)
	.align		4
.L_10:
        /*0010*/ 	.word	index@(.nv.constant0.chunk_gated_delta_rule_fwd_kernel_h_blockdim64)
        /*0014*/ 	.short	0x0160
        /*0016*/ 	.short	0x0044


	//----- nvinfo : EIATTR_CBANK_PARAM_SIZE
	.align		4
.L_11:
        /*0018*/ 	.byte	0x03, 0x19
        /*001a*/ 	.short	0x0044


	//----- nvinfo : EIATTR_KPARAM_INFO
	.align		4
        /*001c*/ 	.byte	0x04, 0x17
        /*001e*/ 	.short	(.L_13 - .L_12)
.L_12:
        /*0020*/ 	.word	0x00000000
        /*0024*/ 	.short	0x0008
        /*0026*/ 	.short	0x0040
        /*0028*/ 	.byte	0x00, 0xf0, 0x11, 0x00


	//----- nvinfo : EIATTR_KPARAM_INFO
	.align		4
.L_13:
        /*002c*/ 	.byte	0x04, 0x17
        /*002e*/ 	.short	(.L_15 - .L_14)
.L_14:
        /*0030*/ 	.word	0x00000000
        /*0034*/ 	.short	0x0007
        /*0036*/ 	.short	0x0038
        /*0038*/ 	.byte	0x00, 0xf0, 0x21, 0x00


	//----- nvinfo : EIATTR_KPARAM_INFO
	.align		4
.L_15:
        /*003c*/ 	.byte	0x04, 0x17
        /*003e*/ 	.short	(.L_17 - .L_16)
.L_16:
        /*0040*/ 	.word	0x00000000
        /*0044*/ 	.short	0x0006
        /*0046*/ 	.short	0x0030
        /*0048*/ 	.byte	0x00, 0xf0, 0x21, 0x00


	//----- nvinfo : EIATTR_KPARAM_INFO
	.align		4
.L_17:
        /*004c*/ 	.byte	0x04, 0x17
        /*004e*/ 	.short	(.L_19 - .L_18)
.L_18:
        /*0050*/ 	.word	0x00000000
        /*0054*/ 	.short	0x0005
        /*0056*/ 	.short	0x0028
        /*0058*/ 	.byte	0x00, 0xf0, 0x21, 0x00


	//----- nvinfo : EIATTR_KPARAM_INFO
	.align		4
.L_19:
        /*005c*/ 	.byte	0x04, 0x17
        /*005e*/ 	.short	(.L_21 - .L_20)
.L_20:
        /*0060*/ 	.word	0x00000000
        /*0064*/ 	.short	0x0004
        /*0066*/ 	.short	0x0020
        /*0068*/ 	.byte	0x00, 0xf0, 0x21, 0x00


	//----- nvinfo : EIATTR_KPARAM_INFO
	.align		4
.L_21:
        /*006c*/ 	.byte	0x04, 0x17
        /*006e*/ 	.short	(.L_23 - .L_22)
.L_22:
        /*0070*/ 	.word	0x00000000
        /*0074*/ 	.short	0x0003
        /*0076*/ 	.short	0x0018
        /*0078*/ 	.byte	0x00, 0xf0, 0x21, 0x00


	//----- nvinfo : EIATTR_KPARAM_INFO
	.align		4
.L_23:
        /*007c*/ 	.byte	0x04, 0x17
        /*007e*/ 	.short	(.L_25 - .L_24)
.L_24:
        /*0080*/ 	.word	0x00000000
        /*0084*/ 	.short	0x0002
        /*0086*/ 	.short	0x0010
        /*0088*/ 	.byte	0x00, 0xf0, 0x21, 0x00


	//----- nvinfo : EIATTR_KPARAM_INFO
	.align		4
.L_25:
        /*008c*/ 	.byte	0x04, 0x17
        /*008e*/ 	.short	(.L_27 - .L_26)
.L_26:
        /*0090*/ 	.word	0x00000000
        /*0094*/ 	.short	0x0001
        /*0096*/ 	.short	0x0008
        /*0098*/ 	.byte	0x00, 0xf0, 0x21, 0x00


	//----- nvinfo : EIATTR_KPARAM_INFO
	.align		4
.L_27:
        /*009c*/ 	.byte	0x04, 0x17
        /*009e*/ 	.short	(.L_29 - .L_28)
.L_28:
        /*00a0*/ 	.word	0x00000000
        /*00a4*/ 	.short	0x0000
        /*00a6*/ 	.short	0x0000
        /*00a8*/ 	.byte	0x00, 0xf0, 0x21, 0x00


	//----- nvinfo : EIATTR_MAXREG_COUNT
	.align		4
.L_29:
        /*00ac*/ 	.byte	0x03, 0x1b
        /*00ae*/ 	.short	0x00ff


	//----- nvinfo : EIATTR_EXIT_INSTR_OFFSETS
	.align		4
        /*00b0*/ 	.byte	0x04, 0x1c
        /*00b2*/ 	.short	(.L_31 - .L_30)


	//   ....[0]....
.L_30:
        /*00b4*/ 	.word	0x00004fc0


	//   ....[1]....
        /*00b8*/ 	.word	0x00004ff0


	//----- nvinfo : EIATTR_MAX_THREADS
	.align		4
.L_31:
        /*00bc*/ 	.byte	0x04, 0x05
        /*00be*/ 	.short	(.L_33 - .L_32)
.L_32:
        /*00c0*/ 	.word	0x00000080
        /*00c4*/ 	.word	0x00000001
        /*00c8*/ 	.word	0x00000001
.L_33:


//--------------------- .nv.rel.action            --------------------------
	.section	.nv.rel.action,"",@"SHT_CUDA_RELOCINFO"
	.align	8
	.sectionentsize	8
        /*0000*/ 	.byte	0x73, 0x00, 0x00, 0x00, 0x00, 0x00, 0x00, 0x00, 0x00, 0x00, 0x00, 0x11, 0x25, 0x00, 0x05, 0x36


//--------------------- .nv.constant0.chunk_gated_delta_rule_fwd_kernel_h_blockdim64 --------------------------
	.section	.nv.constant0.chunk_gated_delta_rule_fwd_kernel_h_blockdim64,"a",@progbits
	.align	4
.nv.constant0.chunk_gated_delta_rule_fwd_kernel_h_blockdim64:
	.zero		420


//--------------------- .text.chunk_gated_delta_rule_fwd_kernel_h_blockdim64 --------------------------
	.section	.text.chunk_gated_delta_rule_fwd_kernel_h_blockdim64,"ax",@progbits
	.sectionflags	@"SHF_BARRIERS=1"
	.sectioninfo	@"SHI_REGISTERS=250"
	.align	128
        .global         chunk_gated_delta_rule_fwd_kernel_h_blockdim64
        .type           chunk_gated_delta_rule_fwd_kernel_h_blockdim64,@function
        .size           chunk_gated_delta_rule_fwd_kernel_h_blockdim64,(.L_x_4 - chunk_gated_delta_rule_fwd_kernel_h_blockdim64)
        .other          chunk_gated_delta_rule_fwd_kernel_h_blockdim64,@"STO_CUDA_ENTRY STV_DEFAULT"
chunk_gated_delta_rule_fwd_kernel_h_blockdim64:
.text.chunk_gated_delta_rule_fwd_kernel_h_blockdim64:
[----:B------:R-:W-:-:S02]  /*0000*/  IMAD.MOV.U32 R1, RZ, RZ, c[0x0][0x28] ;  /* 0x00000a00ff017624 */ /* 0x000fc400078e00ff */
[----:B------:R-:W1:Y:S01]  /*0010*/  S2R R0, SR_CTAID.Y ;  /* 0x0000000000007919 */ /* 0x000e620000002600 */
[----:B------:R-:W-:Y:S01]  /*0020*/  IMAD.MOV.U32 R5, RZ, RZ, 0x4 ;  /* 0x00000004ff057424 */ /* 0x000fe200078e00ff */
[----:B------:R-:W-:Y:S01]  /*0030*/  ULDC.64 UR8, c[0x0][0x118] ;  /* 0x0000460000087ab9 */ /* 0x000fe20000000a00 */
[----:B-1----:R-:W-:-:S04]  /*0040*/  SHF.R.S32.HI R3, RZ, 0x1f, R0 ;  /* 0x0000001fff037819 */ /* 0x002fc80000011400 */
[----:B------:R-:W-:-:S04]  /*0050*/  LEA.HI R3, R3, R0, RZ, 0x4 ;  /* 0x0000000003037211 */ /* 0x000fc800078f20ff */
[----:B------:R-:W-:-:S05]  /*0060*/  SHF.R.S32.HI R30, RZ, 0x4, R3 ;  /* 0x00000004ff1e7819 */ /* 0x000fca0000011403 */
[----:B------:R-:W-:-:S05]  /*0070*/  IMAD.WIDE R4, R30, R5, c[0x0][0x190] ;  /* 0x000064001e047625 */ /* 0x000fca00078e0205 */
[----:B------:R1:W2:Y:S04]  /*0080*/  LDG.E R8, [R4.64] ;  /* 0x0000000804087981 */ /* 0x0002a8000c1e1900 */
[----:B------:R1:W3:Y:S01]  /*0090*/  LDG.E R14, [R4.64+0x4] ;  /* 0x00000408040e7981 */ /* 0x0002e2000c1e1900 */
[----:B------:R-:W1:Y:S01]  /*00a0*/  S2UR UR6, SR_CTAID.X ;  /* 0x00000000000679c3 */ /* 0x000e620000002500 */
[----:B------:R-:W-:Y:S01]  /*00b0*/  LOP3.LUT R3, R3, 0xfffffff0, RZ, 0xc0, !PT ;  /* 0xfffffff003037812 */ /* 0x000fe200078ec0ff */
[----:B------:R-:W-:Y:S01]  /*00c0*/  IMAD.MOV.U32 R226, RZ, RZ, 0x2 ;  /* 0x00000002ffe27424 */ /* 0x000fe200078e00ff */
[----:B------:R-:W1:Y:S03]  /*00d0*/  S2R R2, SR_TID.X ;  /* 0x0000000000027919 */ /* 0x000e660000002100 */
[----:B------:R-:W-:Y:S01]  /*00e0*/  IMAD.IADD R3, R0, 0x1, -R3 ;  /* 0x0000000100037824 */ /* 0x000fe200078e0a03 */
[----:B-1----:R-:W-:Y:S01]  /*00f0*/  USHF.L.U32 UR6, UR6, 0x6, URZ ;  /* 0x0000000606067899 */ /* 0x002fe2000800063f */
[----:B------:R-:W-:Y:S01]  /*0100*/  SHF.R.U32.HI R223, RZ, 0x3, R2 ;  /* 0x00000003ffdf7819 */ /* 0x000fe20000011602 */
[----:B------:R-:W-:-:S02]  /*0110*/  IMAD.SHL.U32 R33, R2, 0x8, RZ ;  /* 0x0000000802217824 */ /* 0x000fc400078e00ff */
[----:B------:R-:W-:Y:S02]  /*0120*/  USHF.R.S32.HI UR10, URZ, 0x1f, UR6 ;  /* 0x0000001f3f0a7899 */ /* 0x000fe40008011406 */
[----:B------:R-:W-:Y:S01]  /*0130*/  IMAD.U32 R10, RZ, RZ, UR6 ;  /* 0x00000006ff0a7e24 */ /* 0x000fe2000f8e00ff */
[----:B------:R-:W-:-:S04]  /*0140*/  SGXT.U32 R223, R223, 0x4 ;  /* 0x00000004dfdf781a */ /* 0x000fc80000000000 */
[C---:B------:R-:W-:Y:S01]  /*0150*/  LOP3.LUT R222, R223.reuse, 0x10, RZ, 0xfc, !PT ;  /* 0x00000010dfde7812 */ /* 0x040fe200078efcff */
[C---:B------:R-:W-:Y:S01]  /*0160*/  IMAD.WIDE.U32 R6, R223.reuse, 0x800, RZ ;  /* 0x00000800df067825 */ /* 0x040fe200078e00ff */
[--C-:B------:R-:W-:Y:S02]  /*0170*/  LOP3.LUT R47, R10, 0x38, R33.reuse, 0xf8, !PT ;  /* 0x000000380a2f7812 */ /* 0x100fe400078ef821 */
[----:B------:R-:W-:Y:S01]  /*0180*/  LOP3.LUT R221, R223, 0x20, RZ, 0xfc, !PT ;  /* 0x00000020dfdd7812 */ /* 0x000fe200078efcff */
[----:B------:R-:W-:Y:S01]  /*0190*/  IMAD.WIDE.U32 R4, R222, 0x800, RZ ;  /* 0x00000800de047825 */ /* 0x000fe200078e00ff */
[C---:B------:R-:W-:Y:S02]  /*01a0*/  IADD3 R17, P0, R6.reuse, R47, RZ ;  /* 0x0000002f06117210 */ /* 0x040fe40007f1e0ff */
[--C-:B------:R-:W-:Y:S01]  /*01b0*/  LOP3.LUT R45, R6, 0x38, R33.reuse, 0xf8, !PT ;  /* 0x00000038062d7812 */ /* 0x100fe200078ef821 */
[----:B------:R-:W-:Y:S01]  /*01c0*/  IMAD.U32 R32, RZ, RZ, UR10 ;  /* 0x0000000aff207e24 */ /* 0x000fe2000f8e00ff */
[----:B------:R-:W-:Y:S01]  /*01d0*/  IADD3.X R12, R7, UR10, RZ, P0, !PT ;  /* 0x0000000a070c7c10 */ /* 0x000fe200087fe4ff */
[----:B------:R-:W-:Y:S01]  /*01e0*/  IMAD.U32 R34, RZ, RZ, UR10 ;  /* 0x0000000aff227e24 */ /* 0x000fe2000f8e00ff */
[----:B------:R-:W-:-:S02]  /*01f0*/  LOP3.LUT R43, R4, 0x38, R33, 0xf8, !PT ;  /* 0x00000038042b7812 */ /* 0x000fc400078ef821 */
[-C--:B------:R-:W-:Y:S02]  /*0200*/  IADD3 R15, P0, R4, R47.reuse, RZ ;  /* 0x0000002f040f7210 */ /* 0x080fe40007f1e0ff */
[----:B------:R-:W-:Y:S02]  /*0210*/  LOP3.LUT R220, R223, 0x30, RZ, 0xfc, !PT ;  /* 0x00000030dfdc7812 */ /* 0x000fe400078efcff */
[----:B------:R-:W-:Y:S01]  /*0220*/  SHF.L.U64.HI R41, R45, 0x1, R7 ;  /* 0x000000012d297819 */ /* 0x000fe20000010207 */
[----:B------:R-:W-:Y:S01]  /*0230*/  IMAD.WIDE.U32 R6, R221, 0x800, RZ ;  /* 0x00000800dd067825 */ /* 0x000fe200078e00ff */
[----:B------:R-:W-:Y:S02]  /*0240*/  SHF.L.U64.HI R39, R43, 0x1, R5 ;  /* 0x000000012b277819 */ /* 0x000fe40000010205 */
[----:B------:R-:W-:Y:S01]  /*0250*/  IADD3.X R10, R5, UR10, RZ, P0, !PT ;  /* 0x0000000a050a7c10 */ /* 0x000fe200087fe4ff */
[----:B------:R-:W-:Y:S01]  /*0260*/  IMAD.SHL.U32 R36, R220, 0x40, RZ ;  /* 0x00000040dc247824 */ /* 0x000fe200078e00ff */
[----:B------:R-:W-:-:S02]  /*0270*/  IADD3 R13, P0, R6, R47, RZ ;  /* 0x0000002f060d7210 */ /* 0x000fc40007f1e0ff */
[----:B------:R-:W-:Y:S02]  /*0280*/  LOP3.LUT R19, R6, 0x38, R33, 0xf8, !PT ;  /* 0x0000003806137812 */ /* 0x000fe400078ef821 */
[----:B------:R-:W-:Y:S02]  /*0290*/  IADD3.X R6, R7, UR10, RZ, P0, !PT ;  /* 0x0000000a07067c10 */ /* 0x000fe400087fe4ff */
[C---:B------:R-:W-:Y:S01]  /*02a0*/  SHF.L.U64.HI R37, R19.reuse, 0x1, R7 ;  /* 0x0000000113257819 */ /* 0x040fe20000010207 */
[----:B------:R-:W-:Y:S02]  /*02b0*/  IMAD.SHL.U32 R19, R19, 0x2, RZ ;  /* 0x0000000213137824 */ /* 0x000fe400078e00ff */
[----:B------:R-:W-:-:S05]  /*02c0*/  IMAD.SHL.U32 R215, R2, 0x2, RZ ;  /* 0x0000000202d77824 */ /* 0x000fca00078e00ff */
[----:B------:R-:W-:Y:S01]  /*02d0*/  LOP3.LUT R215, R215, 0x6, RZ, 0xc0, !PT ;  /* 0x00000006d7d77812 */ /* 0x000fe200078ec0ff */
[----:B--2---:R1:W2:Y:S08]  /*02e0*/  R2UR UR4, R8 ;  /* 0x00000000080473c2 */ /* 0x0042b000000e0000 */
[----:B---3--:R-:W3:Y:S01]  /*02f0*/  R2UR UR5, R14 ;  /* 0x000000000e0573c2 */ /* 0x008ee200000e0000 */
[----:B-1----:R-:W-:-:S05]  /*0300*/  IMAD.WIDE.U32 R8, R220, 0x800, RZ ;  /* 0x00000800dc087825 */ /* 0x002fca00078e00ff */
[C---:B------:R-:W-:Y:S02]  /*0310*/  IADD3 R11, P1, R8.reuse, R47, RZ ;  /* 0x0000002f080b7210 */ /* 0x040fe40007f3e0ff */
[----:B------:R-:W-:Y:S02]  /*0320*/  LOP3.LUT R21, R8, 0x38, R33, 0xf8, !PT ;  /* 0x0000003808157812 */ /* 0x000fe400078ef821 */
[----:B------:R-:W-:Y:S02]  /*0330*/  IADD3.X R8, R9, UR10, RZ, P1, !PT ;  /* 0x0000000a09087c10 */ /* 0x000fe40008ffe4ff */
[C---:B------:R-:W-:Y:S01]  /*0340*/  SHF.L.U64.HI R35, R21.reuse, 0x1, R9 ;  /* 0x0000000115237819 */ /* 0x040fe20000010209 */
[----:B------:R-:W-:Y:S02]  /*0350*/  IMAD.SHL.U32 R21, R21, 0x2, RZ ;  /* 0x0000000215157824 */ /* 0x000fe400078e00ff */
[----:B--2---:R-:W-:-:S04]  /*0360*/  IMAD.U32 R4, RZ, RZ, UR4 ;  /* 0x00000004ff047e24 */ /* 0x004fc8000f8e00ff */
[----:B------:R-:W-:-:S04]  /*0370*/  IMAD R31, R4, 0x10, R3 ;  /* 0x00000010041f7824 */ /* 0x000fc800078e0203 */
[----:B------:R-:W-:Y:S01]  /*0380*/  IMAD.SHL.U32 R31, R31, 0x80, RZ ;  /* 0x000000801f1f7824 */ /* 0x000fe200078e00ff */
[----:B---3--:R-:W-:-:S03]  /*0390*/  UIADD3 UR5, -UR4, UR5, URZ ;  /* 0x0000000504057290 */ /* 0x008fc6000fffe13f */
[----:B------:R-:W-:Y:S01]  /*03a0*/  IMAD.WIDE R4, R31, R226, c[0x0][0x168] ;  /* 0x00005a001f047625 */ /* 0x000fe200078e02e2 */
[----:B------:R-:W-:-:S04]  /*03b0*/  UIADD3 UR4, UR5, 0x3f, URZ ;  /* 0x0000003f05047890 */ /* 0x000fc8000fffe03f */
[-C--:B------:R-:W-:Y:S01]  /*03c0*/  LEA R22, P0, R17, R4.reuse, 0x1 ;  /* 0x0000000411167211 */ /* 0x080fe200078008ff */
[----:B------:R-:W-:Y:S01]  /*03d0*/  UISETP.GT.AND UP0, UPT, UR4, 0x3f, UPT ;  /* 0x0000003f0400788c */ /* 0x000fe2000bf04270 */
[-C--:B------:R-:W-:Y:S02]  /*03e0*/  LEA R24, P1, R15, R4.reuse, 0x1 ;  /* 0x000000040f187211 */ /* 0x080fe400078208ff */
[-C--:B------:R-:W-:Y:S01]  /*03f0*/  LEA R26, P2, R13, R4.reuse, 0x1 ;  /* 0x000000040d1a7211 */ /* 0x080fe200078408ff */
[----:B------:R-:W-:Y:S01]  /*0400*/  USEL UR7, URZ, 0x10, !UP0 ;  /* 0x000000103f077887 */ /* 0x000fe2000c000000 */
[----:B------:R-:W-:Y:S02]  /*0410*/  LEA R28, P3, R11, R4, 0x1 ;  /* 0x000000040b1c7211 */ /* 0x000fe400078608ff */
[-C--:B------:R-:W-:Y:S01]  /*0420*/  LEA.HI.X R23, R17, R5.reuse, R12, 0x1, P0 ;  /* 0x0000000511177211 */ /* 0x080fe200000f0c0c */
[----:B------:R-:W-:Y:S01]  /*0430*/  IMAD.SHL.U32 R17, R43, 0x2, RZ ;  /* 0x000000022b117824 */ /* 0x000fe200078e00ff */
[-C--:B------:R-:W-:Y:S01]  /*0440*/  LEA.HI.X R25, R15, R5.reuse, R10, 0x1, P1 ;  /* 0x000000050f197211 */ /* 0x080fe200008f0c0a */
[----:B------:R-:W-:Y:S01]  /*0450*/  IMAD.SHL.U32 R15, R45, 0x2, RZ ;  /* 0x000000022d0f7824 */ /* 0x000fe200078e00ff */
[----:B------:R-:W-:-:S02]  /*0460*/  LEA.HI.X R27, R13, R5, R6, 0x1, P2 ;  /* 0x000000050d1b7211 */ /* 0x000fc400010f0c06 */
[----:B------:R-:W-:Y:S01]  /*0470*/  LEA.HI.X R29, R11, R5, R8, 0x1, P3 ;  /* 0x000000050b1d7211 */ /* 0x000fe200018f0c08 */
[----:B------:R-:W-:-:S05]  /*0480*/  IMAD.WIDE R4, R31, R226, c[0x0][0x170] ;  /* 0x00005c001f047625 */ /* 0x000fca00078e02e2 */
[C---:B------:R-:W-:Y:S02]  /*0490*/  IADD3 R6, P0, R4.reuse, R15, RZ ;  /* 0x0000000f04067210 */ /* 0x040fe40007f1e0ff */
[C---:B------:R-:W-:Y:S02]  /*04a0*/  IADD3 R8, P1, R4.reuse, R17, RZ ;  /* 0x0000001104087210 */ /* 0x040fe40007f3e0ff */
[C---:B------:R-:W-:Y:S01]  /*04b0*/  IADD3 R10, P2, R4.reuse, R19, RZ ;  /* 0x00000013040a7210 */ /* 0x040fe20007f5e0ff */
[C---:B------:R-:W-:Y:S01]  /*04c0*/  IMAD.X R7, R5.reuse, 0x1, R41, P0 ;  /* 0x0000000105077824 */ /* 0x040fe200000e0629 */
[----:B------:R-:W-:Y:S01]  /*04d0*/  IADD3 R12, P3, R4, R21, RZ ;  /* 0x00000015040c7210 */ /* 0x000fe20007f7e0ff */
[----:B------:R-:W-:Y:S01]  /*04e0*/  IMAD.X R9, R5, 0x1, R39, P1 ;  /* 0x0000000105097824 */ /* 0x000fe200008e0627 */
[----:B------:R-:W-:Y:S01]  /*04f0*/  ISETP.LT.U32.AND P0, PT, R47, 0x80, PT ;  /* 0x000000802f00780c */ /* 0x000fe20003f01070 */
[C---:B------:R-:W-:Y:S02]  /*0500*/  IMAD.X R11, R5.reuse, 0x1, R37, P2 ;  /* 0x00000001050b7824 */ /* 0x040fe400010e0625 */
[----:B------:R-:W-:Y:S01]  /*0510*/  IMAD.X R13, R5, 0x1, R35, P3 ;  /* 0x00000001050d7824 */ /* 0x000fe200018e0623 */
[----:B------:R-:W-:Y:S01]  /*0520*/  ISETP.GE.AND P3, PT, R223, UR5, PT ;  /* 0x00000005df007c0c */ /* 0x000fe2000bf66270 */
[----:B------:R-:W-:-:S03]  /*0530*/  IMAD.WIDE R4, R31, R226, c[0x0][0x160] ;  /* 0x000058001f047625 */ /* 0x000fc600078e02e2 */
[----:B------:R-:W-:Y:S02]  /*0540*/  ISETP.LT.U32.AND.EX P6, PT, R32, RZ, !P3, P0 ;  /* 0x000000ff2000720c */ /* 0x000fe40005fc1100 */
[C---:B------:R-:W-:Y:S02]  /*0550*/  IADD3 R14, P1, R4.reuse, R15, RZ ;  /* 0x0000000f040e7210 */ /* 0x040fe40007f3e0ff */
[C---:B------:R-:W-:Y:S02]  /*0560*/  IADD3 R20, P5, R4.reuse, R21, RZ ;  /* 0x0000001504147210 */ /* 0x040fe40007fbe0ff */
[C---:B------:R-:W-:Y:S01]  /*0570*/  IADD3 R16, P2, R4.reuse, R17, RZ ;  /* 0x0000001104107210 */ /* 0x040fe20007f5e0ff */
[C---:B------:R-:W-:Y:S01]  /*0580*/  IMAD.X R15, R5.reuse, 0x1, R41, P1 ;  /* 0x00000001050f7824 */ /* 0x040fe200008e0629 */
[----:B------:R-:W-:Y:S01]  /*0590*/  IADD3 R18, P4, R4, R19, RZ ;  /* 0x0000001304127210 */ /* 0x000fe20007f9e0ff */
[C---:B------:R-:W-:Y:S01]  /*05a0*/  IMAD.X R21, R5.reuse, 0x1, R35, P5 ;  /* 0x0000000105157824 */ /* 0x040fe200028e0623 */
[----:B------:R-:W-:Y:S01]  /*05b0*/  PLOP3.LUT P1, PT, PT, PT, UP0, 0x80, 0x0 ;  /* 0x000000000000781c */ /* 0x000fe20003f2f008 */
[C---:B------:R-:W-:Y:S01]  /*05c0*/  IMAD.X R17, R5.reuse, 0x1, R39, P2 ;  /* 0x0000000105117824 */ /* 0x040fe200010e0627 */
[----:B------:R-:W-:Y:S01]  /*05d0*/  SEL R4, RZ, 0x10, !P6 ;  /* 0x00000010ff047807 */ /* 0x000fe20007000000 */
[----:B------:R-:W-:Y:S01]  /*05e0*/  IMAD.X R19, R5, 0x1, R37, P4 ;  /* 0x0000000105137824 */ /* 0x000fe200020e0625 */
[----:B------:R-:W-:Y:S01]  /*05f0*/  ISETP.GE.AND P4, PT, R222, UR5, PT ;  /* 0x00000005de007c0c */ /* 0x000fe2000bf86270 */
[----:B------:R-:W-:Y:S01]  /*0600*/  IMAD.U32 R35, RZ, RZ, UR7 ;  /* 0x00000007ff237e24 */ /* 0x000fe2000f8e00ff */
[----:B------:R-:W-:Y:S01]  /*0610*/  ISETP.GE.AND P2, PT, R221, UR5, PT ;  /* 0x00000005dd007c0c */ /* 0x000fe2000bf46270 */
[----:B------:R-:W-:Y:S01]  /*0620*/  IMAD.U32 R5, RZ, RZ, UR10 ;  /* 0x0000000aff057e24 */ /* 0x000fe2000f8e00ff */
[----:B------:R-:W-:-:S02]  /*0630*/  SEL R37, R4, RZ, P1 ;  /* 0x000000ff04257207 */ /* 0x000fc40000800000 */
[----:B------:R-:W-:Y:S02]  /*0640*/  P2R R229, PR, RZ, 0x40 ;  /* 0x00000040ffe57803 */ /* 0x000fe40000000000 */
[----:B------:R-:W-:Y:S02]  /*0650*/  SEL R4, R35, RZ, !P3 ;  /* 0x000000ff23047207 */ /* 0x000fe40005800000 */
[----:B------:R-:W-:Y:S02]  /*0660*/  ISETP.GE.AND P1, PT, R220, UR5, PT ;  /* 0x00000005dc007c0c */ /* 0x000fe4000bf26270 */
[----:B------:R-:W-:Y:S02]  /*0670*/  ISETP.LT.U32.AND.EX P3, PT, R5, RZ, !P4, P0 ;  /* 0x000000ff0500720c */ /* 0x000fe40006761100 */
[----:B------:R-:W-:Y:S02]  /*0680*/  ISETP.LT.U32.AND.EX P6, PT, R32, RZ, !P2, P0 ;  /* 0x000000ff2000720c */ /* 0x000fe400057c1100 */
[----:B------:R-:W-:-:S02]  /*0690*/  SEL R5, R35, RZ, !P4 ;  /* 0x000000ff23057207 */ /* 0x000fc40006000000 */
[----:B------:R-:W-:Y:S02]  /*06a0*/  SEL R32, R35, RZ, !P2 ;  /* 0x000000ff23207207 */ /* 0x000fe40005000000 */
[----:B------:R-:W-:Y:S01]  /*06b0*/  ISETP.LT.U32.AND.EX P0, PT, R34, RZ, !P1, P0 ;  /* 0x000000ff2200720c */ /* 0x000fe20004f01100 */
[----:B------:R-:W-:Y:S01]  /*06c0*/  IMAD.SHL.U32 R34, R221, 0x40, RZ ;  /* 0x00000040dd227824 */ /* 0x000fe200078e00ff */
[----:B------:R-:W-:Y:S01]  /*06d0*/  ISETP.NE.U32.AND P4, PT, R4, RZ, PT ;  /* 0x000000ff0400720c */ /* 0x000fe20003f85070 */
[----:B------:R-:W-:Y:S01]  /*06e0*/  IMAD.SHL.U32 R4, R223, 0x40, RZ ;  /* 0x00000040df047824 */ /* 0x000fe200078e00ff */
[----:B------:R-:W-:Y:S02]  /*06f0*/  SEL R35, R35, RZ, !P1 ;  /* 0x000000ff23237207 */ /* 0x000fe40004800000 */
[----:B------:R-:W-:Y:S02]  /*0700*/  ISETP.NE.U32.AND P1, PT, R5, RZ, PT ;  /* 0x000000ff0500720c */ /* 0x000fe40003f25070 */
[----:B------:R-:W-:Y:S01]  /*0710*/  ISETP.NE.U32.AND P2, PT, R32, RZ, PT ;  /* 0x000000ff2000720c */ /* 0x000fe20003f45070 */
[----:B------:R-:W-:Y:S01]  /*0720*/  IMAD.SHL.U32 R32, R222, 0x40, RZ ;  /* 0x00000040de207824 */ /* 0x000fe200078e00ff */
[----:B------:R-:W-:-:S02]  /*0730*/  LOP3.LUT R5, R33, 0x38, R2, 0x48, !PT ;  /* 0x0000003821057812 */ /* 0x000fc400078e4802 */
[----:B------:R-:W-:Y:S02]  /*0740*/  P2R R228, PR, RZ, 0x8 ;  /* 0x00000008ffe47803 */ /* 0x000fe40000000000 */
[-C--:B------:R-:W-:Y:S02]  /*0750*/  LOP3.LUT R219, R4, R5.reuse, RZ, 0xfc, !PT ;  /* 0x0000000504db7212 */ /* 0x080fe400078efcff */
[----:B------:R-:W-:Y:S02]  /*0760*/  ISETP.NE.U32.AND P3, PT, R35, RZ, PT ;  /* 0x000000ff2300720c */ /* 0x000fe40003f65070 */
[-C--:B------:R-:W-:Y:S01]  /*0770*/  LOP3.LUT R218, R32, R5.reuse, RZ, 0xfc, !PT ;  /* 0x0000000520da7212 */ /* 0x080fe200078efcff */
[----:B------:R-:W-:Y:S01]  /*0780*/  IMAD.SHL.U32 R219, R219, 0x2, RZ ;  /* 0x00000002dbdb7824 */ /* 0x000fe200078e00ff */
[-C--:B------:R-:W-:Y:S02]  /*0790*/  LOP3.LUT R217, R34, R5.reuse, RZ, 0xfc, !PT ;  /* 0x0000000522d97212 */ /* 0x080fe400078efcff */
[----:B------:R-:W-:Y:S01]  /*07a0*/  LOP3.LUT R216, R36, R5, RZ, 0xfc, !PT ;  /* 0x0000000524d87212 */ /* 0x000fe200078efcff */
[----:B------:R-:W-:Y:S01]  /*07b0*/  IMAD.SHL.U32 R218, R218, 0x2, RZ ;  /* 0x00000002dada7824 */ /* 0x000fe200078e00ff */
[----:B------:R-:W-:Y:S01]  /*07c0*/  ISETP.NE.U32.AND P5, PT, R37, RZ, PT ;  /* 0x000000ff2500720c */ /* 0x000fe20003fa5070 */
[----:B------:R-:W-:Y:S01]  /*07d0*/  IMAD.SHL.U32 R217, R217, 0x2, RZ ;  /* 0x00000002d9d97824 */ /* 0x000fe200078e00ff */
[----:B------:R1:W-:Y:S01]  /*07e0*/  LDGSTS.E.BYPASS.128 [R219], [R6.64], P4 ;  /* 0x0000000006db7fae */ /* 0x0003e2000a101c48 */
[----:B------:R-:W-:Y:S01]  /*07f0*/  IMAD.SHL.U32 R216, R216, 0x2, RZ ;  /* 0x00000002d8d87824 */ /* 0x000fe200078e00ff */
[----:B------:R-:W-:-:S02]  /*0800*/  LOP3.LUT R4, R4, 0x38, R33, 0xf8, !PT ;  /* 0x0000003804047812 */ /* 0x000fc400078ef821 */
[----:B------:R2:W-:Y:S01]  /*0810*/  LDGSTS.E.BYPASS.128 [R218], [R8.64], P1 ;  /* 0x0000000008da7fae */ /* 0x0005e20008901c48 */
[--C-:B------:R-:W-:Y:S02]  /*0820*/  LOP3.LUT R32, R32, 0x38, R33.reuse, 0xf8, !PT ;  /* 0x0000003820207812 */ /* 0x100fe400078ef821 */
[----:B------:R-:W-:Y:S01]  /*0830*/  IMAD.SHL.U32 R5, R4, 0x2, RZ ;  /* 0x0000000204057824 */ /* 0x000fe200078e00ff */
[----:B------:R3:W-:Y:S01]  /*0840*/  LDGSTS.E.BYPASS.128 [R217], [R10.64], P2 ;  /* 0x000000000ad97fae */ /* 0x0007e20009101c48 */
[--C-:B------:R-:W-:Y:S02]  /*0850*/  LOP3.LUT R34, R34, 0x38, R33.reuse, 0xf8, !PT ;  /* 0x0000003822227812 */ /* 0x100fe400078ef821 */
[----:B------:R-:W-:Y:S01]  /*0860*/  LOP3.LUT R33, R36, 0x38, R33, 0xf8, !PT ;  /* 0x0000003824217812 */ /* 0x000fe200078ef821 */
[----:B------:R1:W-:Y:S01]  /*0870*/  LDGSTS.E.BYPASS.128 [R216], [R12.64], P3 ;  /* 0x000000000cd87fae */ /* 0x0003e20009901c48 */
[----:B------:R-:W-:-:S03]  /*0880*/  P2R R224, PR, RZ, 0x40 ;  /* 0x00000040ffe07803 */ /* 0x000fc60000000000 */
[----:B------:R-:W0:Y:S01]  /*0890*/  LDGDEPBAR ;  /* 0x00000000000079af */ /* 0x000e220000000000 */
[----:B------:R-:W-:-:S03]  /*08a0*/  IMAD.SHL.U32 R33, R33, 0x2, RZ ;  /* 0x0000000221217824 */ /* 0x000fc600078e00ff */
[----:B------:R1:W-:Y:S04]  /*08b0*/  LDGSTS.E.BYPASS.128 [R219+0x2000], [R6.64+0x80], P4 ;  /* 0x0200008006db7fae */ /* 0x0003e8000a101c48 */
[----:B------:R2:W-:Y:S04]  /*08c0*/  LDGSTS.E.BYPASS.128 [R218+0x2000], [R8.64+0x80], P1 ;  /* 0x0200008008da7fae */ /* 0x0005e80008901c48 */
[----:B------:R3:W-:Y:S04]  /*08d0*/  LDGSTS.E.BYPASS.128 [R217+0x2000], [R10.64+0x80], P2 ;  /* 0x020000800ad97fae */ /* 0x0007e80009101c48 */
[----:B------:R2:W-:Y:S01]  /*08e0*/  LDGSTS.E.BYPASS.128 [R216+0x2000], [R12.64+0x80], P3 ;  /* 0x020000800cd87fae */ /* 0x0005e20009901c48 */
[----:B-1----:R-:W-:-:S03]  /*08f0*/  IMAD.SHL.U32 R7, R32, 0x2, RZ ;  /* 0x0000000220077824 */ /* 0x002fc600078e00ff */
[----:B------:R-:W0:Y:S04]  /*0900*/  LDGDEPBAR ;  /* 0x00000000000079af */ /* 0x000e280000000000 */
[----:B------:R1:W-:Y:S01]  /*0910*/  LDGSTS.E.BYPASS.128 [R5+0x6000], [R22.64], P5 ;  /* 0x0600000016057fae */ /* 0x0003e2000a901c48 */
[----:B------:R-:W-:-:S04]  /*0920*/  ISETP.NE.AND P5, PT, R228, RZ, PT ;  /* 0x000000ffe400720c */ /* 0x000fc80003fa5270 */
[----:B------:R-:W-:Y:S02]  /*0930*/  SEL R4, RZ, 0x10, !P5 ;  /* 0x00000010ff047807 */ /* 0x000fe40006800000 */
[----:B------:R-:W-:-:S04]  /*0940*/  PLOP3.LUT P5, PT, PT, PT, UP0, 0x80, 0x0 ;  /* 0x000000000000781c */ /* 0x000fc80003faf008 */
[----:B------:R-:W-:Y:S01]  /*0950*/  SEL R4, R4, RZ, P5 ;  /* 0x000000ff04047207 */ /* 0x000fe20002800000 */
[----:B-1----:R-:W-:-:S03]  /*0960*/  IMAD.SHL.U32 R5, R34, 0x2, RZ ;  /* 0x0000000222057824 */ /* 0x002fc600078e00ff */
[----:B------:R-:W-:Y:S02]  /*0970*/  ISETP.NE.U32.AND P5, PT, R4, RZ, PT ;  /* 0x000000ff0400720c */ /* 0x000fe40003fa5070 */
[----:B------:R-:W-:-:S11]  /*0980*/  SEL R4, RZ, 0x10, !P6 ;  /* 0x00000010ff047807 */ /* 0x000fd60007000000 */
[----:B------:R1:W-:Y:S01]  /*0990*/  LDGSTS.E.BYPASS.128 [R7+0x6000], [R24.64], P5 ;  /* 0x0600000018077fae */ /* 0x0003e2000a901c48 */
[----:B------:R-:W-:-:S04]  /*09a0*/  PLOP3.LUT P5, PT, PT, PT, UP0, 0x80, 0x0 ;  /* 0x000000000000781c */ /* 0x000fc80003faf008 */
[----:B------:R-:W-:-:S04]  /*09b0*/  SEL R4, R4, RZ, P5 ;  /* 0x000000ff04047207 */ /* 0x000fc80002800000 */
[----:B------:R-:W-:Y:S02]  /*09c0*/  ISETP.NE.U32.AND P5, PT, R4, RZ, PT ;  /* 0x000000ff0400720c */ /* 0x000fe40003fa5070 */
[----:B------:R-:W-:-:S11]  /*09d0*/  SEL R4, RZ, 0x10, !P0 ;  /* 0x00000010ff047807 */ /* 0x000fd60004000000 */
[----:B------:R1:W-:Y:S01]  /*09e0*/  LDGSTS.E.BYPASS.128 [R5+0x6000], [R26.64], P5 ;  /* 0x060000001a057fae */ /* 0x0003e2000a901c48 */
[----:B------:R-:W-:-:S04]  /*09f0*/  PLOP3.LUT P5, PT, PT, PT, UP0, 0x80, 0x0 ;  /* 0x000000000000781c */ /* 0x000fc80003faf008 */
[----:B------:R-:W-:-:S04]  /*0a00*/  SEL R4, R4, RZ, P5 ;  /* 0x000000ff04047207 */ /* 0x000fc80002800000 */
[----:B------:R-:W-:Y:S02]  /*0a10*/  ISETP.NE.U32.AND P5, PT, R4, RZ, PT ;  /* 0x000000ff0400720c */ /* 0x000fe40003fa5070 */
[----:B--2---:R-:W-:Y:S01]  /*0a20*/  SHF.R.U32.HI R8, RZ, 0x5, R2 ;  /* 0x00000005ff087819 */ /* 0x004fe20000011602 */
[----:B-1----:R-:W-:-:S10]  /*0a30*/  IMAD.MOV.U32 R5, RZ, RZ, 0x8 ;  /* 0x00000008ff057424 */ /* 0x002fd400078e00ff */
[----:B------:R1:W-:Y:S01]  /*0a40*/  LDGSTS.E.BYPASS.128 [R33+0x6000], [R28.64], P5 ;  /* 0x060000001c217fae */ /* 0x0003e2000a901c48 */
[----:B------:R-:W-:-:S03]  /*0a50*/  IMAD.WIDE R4, R30, R5, c[0x0][0x198] ;  /* 0x000066001e047625 */ /* 0x000fc600078e0205 */
[----:B------:R-:W0:Y:S04]  /*0a60*/  LDGDEPBAR ;  /* 0x00000000000079af */ /* 0x000e280000000000 */
[----:B------:R1:W-:Y:S04]  /*0a70*/  LDGSTS.E.BYPASS.128 [R219+0x4000], [R14.64], P4 ;  /* 0x040000000edb7fae */ /* 0x0003e8000a101c48 */
[----:B------:R1:W-:Y:S04]  /*0a80*/  LDGSTS.E.BYPASS.128 [R218+0x4000], [R16.64], P1 ;  /* 0x0400000010da7fae */ /* 0x0003e80008901c48 */
[----:B------:R1:W-:Y:S04]  /*0a90*/  LDGSTS.E.BYPASS.128 [R217+0x4000], [R18.64], P2 ;  /* 0x0400000012d97fae */ /* 0x0003e80009101c48 */
[----:B------:R1:W-:Y:S04]  /*0aa0*/  LDGSTS.E.BYPASS.128 [R216+0x4000], [R20.64], P3 ;  /* 0x0400000014d87fae */ /* 0x0003e80009901c48 */
[----:B------:R-:W0:Y:S04]  /*0ab0*/  LDGDEPBAR ;  /* 0x00000000000079af */ /* 0x000e280000000000 */
[----:B------:R1:W-:Y:S04]  /*0ac0*/  LDGSTS.E.BYPASS.128 [R219+0x8000], [R14.64+0x80], P4 ;  /* 0x080000800edb7fae */ /* 0x0003e8000a101c48 */
[----:B------:R1:W-:Y:S04]  /*0ad0*/  LDGSTS.E.BYPASS.128 [R218+0x8000], [R16.64+0x80], P1 ;  /* 0x0800008010da7fae */ /* 0x0003e80008901c48 */
[----:B------:R1:W-:Y:S04]  /*0ae0*/  LDGSTS.E.BYPASS.128 [R217+0x8000], [R18.64+0x80], P2 ;  /* 0x0800008012d97fae */ /* 0x0003e80009101c48 */
[----:B------:R1:W-:Y:S04]  /*0af0*/  LDGSTS.E.BYPASS.128 [R216+0x8000], [R20.64+0x80], P3 ;  /* 0x0800008014d87fae */ /* 0x0003e80009901c48 */
[----:B------:R-:W0:Y:S01]  /*0b00*/  LDGDEPBAR ;  /* 0x00000000000079af */ /* 0x000e220000000000 */
[----:B------:R-:W-:-:S02]  /*0b10*/  PLOP3.LUT P2, PT, PT, PT, UP0, 0x80, 0x0 ;  /* 0x000000000000781c */ /* 0x000fc40003f4f008 */
[----:B------:R-:W-:Y:S01]  /*0b20*/  SGXT.U32 R8, R8, 0x2 ;  /* 0x000000020808781a */ /* 0x000fe20000000000 */
[----:B------:R2:W4:Y:S01]  /*0b30*/  LDG.E R6, [R4.64] ;  /* 0x0000000804067981 */ /* 0x000522000c1e1900 */
[----:B---3--:R-:W-:Y:S01]  /*0b40*/  SHF.R.U32.HI R10, RZ, 0x2, R2 ;  /* 0x00000002ff0a7819 */ /* 0x008fe20000011602 */
[----:B------:R-:W-:Y:S01]  /*0b50*/  IMAD.U32 R7, RZ, RZ, UR10 ;  /* 0x0000000aff077e24 */ /* 0x000fe2000f8e00ff */
[----:B------:R-:W-:Y:S02]  /*0b60*/  ISETP.GE.U32.AND P1, PT, R47, 0x80, PT ;  /* 0x000000802f00780c */ /* 0x000fe40003f26070 */
[----:B------:R-:W-:Y:S02]  /*0b70*/  SGXT.U32 R10, R10, 0x3 ;  /* 0x000000030a0a781a */ /* 0x000fe40000000000 */
[----:B------:R-:W-:Y:S02]  /*0b80*/  ISETP.GE.U32.AND.EX P1, PT, R7, RZ, PT, P1 ;  /* 0x000000ff0700720c */ /* 0x000fe40003f26110 */
[----:B------:R-:W-:Y:S01]  /*0b90*/  LOP3.LUT R7, R2, 0x1f, RZ, 0xc0, !PT ;  /* 0x0000001f02077812 */ /* 0x000fe200078ec0ff */
[----:B--2---:R-:W-:-:S05]  /*0ba0*/  IMAD.SHL.U32 R5, R8, 0x10, RZ ;  /* 0x0000001008057824 */ /* 0x004fca00078e00ff */
[----:B------:R-:W-:Y:S01]  /*0bb0*/  LOP3.LUT R214, R5, R10, RZ, 0xfc, !PT ;  /* 0x0000000a05d67212 */ /* 0x000fe200078efcff */
[----:B------:R-:W-:-:S04]  /*0bc0*/  DEPBAR.LE SB0, 0x0 ;  /* 0x000080000000791a */ /* 0x000fc80000000000 */
[----:B------:R-:W-:Y:S06]  /*0bd0*/  BAR.SYNC 0x0 ;  /* 0x0000000000007b1d */ /* 0x000fec0000000000 */
[----:B------:R-:W-:Y:S05]  /*0be0*/  @P2 BRA `(.L_x_0) ;  /* 0x000002b000002947 */ /* 0x000fea0003800000 */
[----:B-1----:R-:W-:Y:S01]  /*0bf0*/  SHF.R.U32.HI R3, RZ, 0x4, R7 ;  /* 0x00000004ff037819 */ /* 0x002fe20000011607 */
[----:B------:R-:W-:Y:S01]  /*0c00*/  IMAD.SHL.U32 R4, R8, 0x2, RZ ;  /* 0x0000000208047824 */ /* 0x000fe200078e00ff */
[----:B------:R-:W-:Y:S01]  /*0c10*/  SHF.R.U32.HI R5, RZ, 0x4, R2 ;  /* 0x00000004ff057819 */ /* 0x000fe20000011602 */
[----:B------:R-:W-:Y:S01]  /*0c20*/  CS2R R68, SRZ ;  /* 0x0000000000447805 */ /* 0x000fe2000001ff00 */
[C---:B------:R-:W-:Y:S01]  /*0c30*/  LOP3.LUT R191, R215.reuse, 0x8, RZ, 0xfc, !PT ;  /* 0x00000008d7bf7812 */ /* 0x040fe200078efcff */
        /* <DEDUP_REMOVED lines=11> */
[----:B------:R-:W-:Y:S01]  /*0cf0*/  LOP3.LUT R23, R215, 0x38, RZ, 0xfc, !PT ;  /* 0x00000038d7177812 */ /* 0x000fe200078efcff */
[----:B------:R-:W-:Y:S01]  /*0d00*/  CS2R R182, SRZ ;  /* 0x0000000000b67805 */ /* 0x000fe2000001ff00 */
        /* <DEDUP_REMOVED lines=24> */
[----:B------:R-:W-:Y:S05]  /*0e90*/  BRA `(.L_x_1) ;  /* 0x00003ae000007947 */ /* 0x000fea0003800000 */
.L_x_0:
[----:B-1----:R-:W-:Y:S01]  /*0ea0*/  LOP3.LUT R12, R2, 0x7, RZ, 0xc0, !PT ;  /* 0x00000007020c7812 */ /* 0x002fe200078ec0ff */
[----:B------:R-:W-:Y:S01]  /*0eb0*/  IMAD.SHL.U32 R9, R223, 0x1000, RZ ;  /* 0x00001000df097824 */ /* 0x000fe200078e00ff */
[----:B------:R-:W-:Y:S01]  /*0ec0*/  SHF.R.U32.HI R11, RZ, 0x14, R223 ;  /* 0x00000014ff0b7819 */ /* 0x000fe200000116df */
[----:B----4-:R-:W-:Y:S01]  /*0ed0*/  IMAD R227, R6, 0x10, R3 ;  /* 0x0000001006e37824 */ /* 0x010fe200078e0203 */
[----:B------:R-:W-:Y:S01]  /*0ee0*/  SHF.R.S32.HI R6, RZ, 0x1f, R31 ;  /* 0x0000001fff067819 */ /* 0x000fe2000001141f */
[----:B------:R-:W-:Y:S01]  /*0ef0*/  IMAD.WIDE.U32 R4, R12, 0x10, RZ ;  /* 0x000000100c047825 */ /* 0x000fe200078e00ff */
[----:B------:R-:W-:Y:S01]  /*0f00*/  IADD3 R184, P3, R31, UR6, RZ ;  /* 0x000000061fb87c10 */ /* 0x000fe2000ff7e0ff */
[----:B------:R-:W-:Y:S01]  /*0f10*/  USHF.R.S32.HI UR7, URZ, 0x1f, UR4 ;  /* 0x0000001f3f077899 */ /* 0x000fe20008011404 */
[--C-:B------:R-:W-:Y:S01]  /*0f20*/  SHF.R.U32.HI R18, RZ, 0x2, R2.reuse ;  /* 0x00000002ff127819 */ /* 0x100fe20000011602 */
[----:B------:R-:W-:Y:S01]  /*0f30*/  IMAD R207, R8, 0x42, R7 ;  /* 0x0000004208cf7824 */ /* 0x000fe200078e0207 */
[----:B------:R-:W-:Y:S01]  /*0f40*/  LOP3.LUT R15, R11, R5, RZ, 0xfc, !PT ;  /* 0x000000050b0f7212 */ /* 0x000fe200078efcff */
[----:B------:R-:W-:Y:S01]  /*0f50*/  IMAD.U32 R186, RZ, RZ, UR6 ;  /* 0x00000006ffba7e24 */ /* 0x000fe2000f8e00ff */
[----:B------:R-:W-:Y:S01]  /*0f60*/  SHF.R.U32.HI R5, RZ, 0x4, R2 ;  /* 0x00000004ff057819 */ /* 0x000fe20000011602 */
[----:B------:R-:W-:Y:S01]  /*0f70*/  IMAD R208, R214, 0x42, R215 ;  /* 0x00000042d6d07824 */ /* 0x000fe200078e02d7 */
[----:B------:R-:W-:Y:S01]  /*0f80*/  LOP3.LUT R22, R9, R4, RZ, 0xfc, !PT ;  /* 0x0000000409167212 */ /* 0x000fe200078efcff */
[----:B------:R-:W-:Y:S01]  /*0f90*/  IMAD.SHL.U32 R207, R207, 0x2, RZ ;  /* 0x00000002cfcf7824 */ /* 0x000fe200078e00ff */
[----:B------:R-:W-:Y:S01]  /*0fa0*/  LOP3.LUT R19, R5, 0x6, RZ, 0xc0, !PT ;  /* 0x0000000605137812 */ /* 0x000fe200078ec0ff */
[----:B------:R-:W-:Y:S01]  /*0fb0*/  IMAD.SHL.U32 R227, R227, 0x4000, RZ ;  /* 0x00004000e3e37824 */ /* 0x000fe200078e00ff */
[-C--:B------:R-:W-:Y:S01]  /*0fc0*/  LEA R81, P2, R31, R22.reuse, 0x1 ;  /* 0x000000161f517211 */ /* 0x080fe200078408ff */
[----:B------:R-:W-:Y:S01]  /*0fd0*/  ULEA.HI UR7, UR7, UR4, URZ, 0x6 ;  /* 0x0000000407077291 */ /* 0x000fe2000f8f303f */
[C---:B------:R-:W-:Y:S01]  /*0fe0*/  LOP3.LUT R4, R10.reuse, 0x6, R5, 0x78, !PT ;  /* 0x000000060a047812 */ /* 0x040fe200078e7805 */
[----:B------:R-:W-:Y:S01]  /*0ff0*/  CS2R R36, SRZ ;  /* 0x0000000000247805 */ /* 0x000fe2000001ff00 */
[----:B------:R-:W-:Y:S01]  /*1000*/  LOP3.LUT R3, R19, 0x1, RZ, 0xfc, !PT ;  /* 0x0000000113037812 */ /* 0x000fe200078efcff */
[----:B------:R-:W-:Y:S01]  /*1010*/  CS2R R38, SRZ ;  /* 0x0000000000267805 */ /* 0x000fe2000001ff00 */
[----:B------:R-:W-:Y:S01]  /*1020*/  LOP3.LUT R9, R10, 0x1, R19, 0x1e, !PT ;  /* 0x000000010a097812 */ /* 0x000fe200078e1e13 */
[----:B------:R-:W-:Y:S01]  /*1030*/  CS2R R40, SRZ ;  /* 0x0000000000287805 */ /* 0x000fe2000001ff00 */
[----:B------:R-:W-:Y:S01]  /*1040*/  LEA.HI.X R83, R31, R15, R6, 0x1, P2 ;  /* 0x0000000f1f537211 */ /* 0x000fe200010f0c06 */
[----:B------:R-:W-:Y:S01]  /*1050*/  IMAD.SHL.U32 R14, R3, 0x40, RZ ;  /* 0x00000040030e7824 */ /* 0x000fe200078e00ff */
[----:B------:R-:W-:Y:S01]  /*1060*/  IADD3.X R13, R6, UR10, RZ, P3, !PT ;  /* 0x0000000a060d7c10 */ /* 0x000fe20009ffe4ff */
[----:B------:R-:W-:Y:S01]  /*1070*/  IMAD.SHL.U32 R6, R4, 0x8, RZ ;  /* 0x0000000804067824 */ /* 0x000fe200078e00ff */
[--C-:B------:R-:W-:Y:S01]  /*1080*/  SHF.R.U32.HI R3, RZ, 0x4, R7.reuse ;  /* 0x00000004ff037819 */ /* 0x100fe20000011607 */
[----:B------:R-:W-:Y:S01]  /*1090*/  IMAD.SHL.U32 R9, R9, 0x8, RZ ;  /* 0x0000000809097824 */ /* 0x000fe200078e00ff */
[----:B------:R-:W-:Y:S01]  /*10a0*/  SHF.R.U32.HI R11, RZ, 0x1, R2 ;  /* 0x00000001ff0b7819 */ /* 0x000fe20000011602 */
[----:B------:R-:W-:Y:S01]  /*10b0*/  IMAD.SHL.U32 R4, R19, 0x40, RZ ;  /* 0x0000004013047824 */ /* 0x000fe200078e00ff */
[----:B------:R-:W-:Y:S01]  /*10c0*/  LEA R22, P2, R184, R22, 0x1 ;  /* 0x00000016b8167211 */ /* 0x000fe200078408ff */
[----:B------:R-:W-:Y:S01]  /*10d0*/  IMAD R192, R3, 0x8, R12 ;  /* 0x0000000803c07824 */ /* 0x000fe200078e020c */
[C---:B------:R-:W-:Y:S01]  /*10e0*/  LOP3.LUT R205, R215.reuse, R9, R14, 0xfe, !PT ;  /* 0x00000009d7cd7212 */ /* 0x040fe200078efe0e */
[----:B------:R-:W-:Y:S01]  /*10f0*/  CS2R R42, SRZ ;  /* 0x00000000002a7805 */ /* 0x000fe2000001ff00 */
[----:B------:R-:W-:Y:S01]  /*1100*/  LOP3.LUT R206, R215, R6, R4, 0xfe, !PT ;  /* 0x00000006d7ce7212 */ /* 0x000fe200078efe04 */
[----:B------:R-:W-:Y:S01]  /*1110*/  IMAD.SHL.U32 R4, R8, 0x2, RZ ;  /* 0x0000000208047824 */ /* 0x000fe200078e00ff */
[--C-:B------:R-:W-:Y:S01]  /*1120*/  SHF.R.U32.HI R9, RZ, 0x3, R7.reuse ;  /* 0x00000003ff097819 */ /* 0x100fe20000011607 */
[----:B------:R-:W-:Y:S01]  /*1130*/  IMAD.SHL.U32 R192, R192, 0x80, RZ ;  /* 0x00000080c0c07824 */ /* 0x000fe200078e00ff */
[----:B------:R-:W-:Y:S01]  /*1140*/  SHF.R.U32.HI R6, RZ, 0x3, R7 ;  /* 0x00000003ff067819 */ /* 0x000fe20000011607 */
[----:B------:R-:W-:Y:S01]  /*1150*/  CS2R R44, SRZ ;  /* 0x00000000002c7805 */ /* 0x000fe2000001ff00 */
[----:B------:R-:W-:Y:S01]  /*1160*/  LOP3.LUT R20, R10, 0x30, R11, 0xf8, !PT ;  /* 0x000000300a147812 */ /* 0x000fe200078ef80b */
[----:B------:R-:W-:Y:S01]  /*1170*/  IMAD R9, R8, 0x4, R9 ;  /* 0x0000000408097824 */ /* 0x000fe200078e0209 */
[----:B------:R-:W-:Y:S01]  /*1180*/  SGXT.U32 R7, R6, 0x1 ;  /* 0x000000010607781a */ /* 0x000fe20000000000 */
[----:B------:R-:W-:Y:S01]  /*1190*/  IMAD.SHL.U32 R8, R12, 0x40, RZ ;  /* 0x000000400c087824 */ /* 0x000fe200078e00ff */
[----:B------:R-:W-:Y:S01]  /*11a0*/  LEA.HI.X R184, R184, R15, R13, 0x1, P2 ;  /* 0x0000000fb8b87211 */ /* 0x000fe200010f0c0d */
[----:B------:R-:W-:Y:S01]  /*11b0*/  IMAD.SHL.U32 R20, R20, 0x40, RZ ;  /* 0x0000004014147824 */ /* 0x000fe200078e00ff */
[----:B------:R-:W-:Y:S01]  /*11c0*/  LOP3.LUT R11, R4, R7, RZ, 0xfc, !PT ;  /* 0x00000007040b7212 */ /* 0x000fe200078efcff */
[----:B------:R-:W-:Y:S01]  /*11d0*/  IMAD R21, R7, 0x200, R8 ;  /* 0x0000020007157824 */ /* 0x000fe200078e0208 */
[----:B------:R-:W-:Y:S01]  /*11e0*/  IADD3 R15, R3, 0x4, RZ ;  /* 0x00000004030f7810 */ /* 0x000fe20007ffe0ff */
[----:B------:R-:W-:Y:S01]  /*11f0*/  IMAD R213, R9, 0x9, R12 ;  /* 0x0000000909d57824 */ /* 0x000fe200078e020c */
[----:B------:R-:W-:Y:S01]  /*1200*/  LOP3.LUT R7, R18, 0x9, R19, 0x1e, !PT ;  /* 0x0000000912077812 */ /* 0x000fe200078e1e13 */
[----:B------:R-:W-:Y:S01]  /*1210*/  IMAD.MOV.U32 R9, RZ, RZ, RZ ;  /* 0x000000ffff097224 */ /* 0x000fe200078e00ff */
[----:B------:R-:W-:Y:S01]  /*1220*/  LOP3.LUT R14, R15, 0x7, R2, 0x78, !PT ;  /* 0x000000070f0e7812 */ /* 0x000fe200078e7802 */
[----:B------:R-:W-:Y:S01]  /*1230*/  IMAD.SHL.U32 R213, R213, 0x8, RZ ;  /* 0x00000008d5d57824 */ /* 0x000fe200078e00ff */
[----:B------:R-:W-:Y:S01]  /*1240*/  IADD3 R17, R3, 0x6, RZ ;  /* 0x0000000603117810 */ /* 0x000fe20007ffe0ff */
[----:B------:R-:W-:Y:S01]  /*1250*/  IMAD.SHL.U32 R15, R7, 0x8, RZ ;  /* 0x00000008070f7824 */ /* 0x000fe200078e00ff */
[----:B------:R-:W-:Y:S01]  /*1260*/  IADD3 R13, R3, 0x2, RZ ;  /* 0x00000002030d7810 */ /* 0x000fe20007ffe0ff */
[----:B------:R-:W-:Y:S01]  /*1270*/  IMAD R7, R11, 0x200, R8 ;  /* 0x000002000b077824 */ /* 0x000fe200078e0208 */
[--C-:B------:R-:W-:Y:S01]  /*1280*/  LOP3.LUT R16, R17, 0x7, R2.reuse, 0x78, !PT ;  /* 0x0000000711107812 */ /* 0x100fe200078e7802 */
[C---:B------:R-:W-:Y:S01]  /*1290*/  IMAD R195, R14.reuse, 0x8, R21 ;  /* 0x000000080ec37824 */ /* 0x040fe200078e0215 */
[--C-:B------:R-:W-:Y:S01]  /*12a0*/  LOP3.LUT R10, R13, 0x7, R2.reuse, 0x78, !PT ;  /* 0x000000070d0a7812 */ /* 0x100fe200078e7802 */
[----:B------:R-:W-:Y:S01]  /*12b0*/  IMAD R210, R14, 0x8, R7 ;  /* 0x000000080ed27824 */ /* 0x000fe200078e0207 */
[----:B------:R-:W-:Y:S01]  /*12c0*/  LOP3.LUT R14, R18, 0x19, R19, 0x1e, !PT ;  /* 0x00000019120e7812 */ /* 0x000fe200078e1e13 */
[C---:B------:R-:W-:Y:S01]  /*12d0*/  IMAD R194, R16.reuse, 0x8, R21 ;  /* 0x0000000810c27824 */ /* 0x040fe200078e0215 */
[----:B------:R-:W-:Y:S01]  /*12e0*/  LOP3.LUT R8, R15, 0x38, RZ, 0xc0, !PT ;  /* 0x000000380f087812 */ /* 0x000fe200078ec0ff */
[--C-:B------:R-:W-:Y:S01]  /*12f0*/  IMAD R209, R16, 0x8, R7.reuse ;  /* 0x0000000810d17824 */ /* 0x100fe200078e0207 */
[----:B------:R-:W-:Y:S01]  /*1300*/  LOP3.LUT R6, R3, 0x7, R2, 0x78, !PT ;  /* 0x0000000703067812 */ /* 0x000fe200078e7802 */
[----:B------:R-:W-:Y:S01]  /*1310*/  IMAD.SHL.U32 R14, R14, 0x8, RZ ;  /* 0x000000080e0e7824 */ /* 0x000fe200078e00ff */
[----:B------:R-:W-:Y:S01]  /*1320*/  LOP3.LUT R13, R19, 0x9, RZ, 0xfc, !PT ;  /* 0x00000009130d7812 */ /* 0x000fe200078efcff */
[----:B------:R-:W-:Y:S01]  /*1330*/  IMAD R211, R10, 0x8, R7 ;  /* 0x000000080ad37824 */ /* 0x000fe200078e0207 */
[----:B------:R-:W-:Y:S01]  /*1340*/  LOP3.LUT R15, R18, 0x21, R19, 0x1e, !PT ;  /* 0x00000021120f7812 */ /* 0x000fe200078e1e13 */
[----:B------:R-:W-:Y:S01]  /*1350*/  IMAD R212, R6, 0x8, R7 ;  /* 0x0000000806d47824 */ /* 0x000fe200078e0207 */
[C-C-:B------:R-:W-:Y:S01]  /*1360*/  LOP3.LUT R16, R18.reuse, 0x29, R19.reuse, 0x1e, !PT ;  /* 0x0000002912107812 */ /* 0x140fe200078e1e13 */
[----:B------:R-:W-:Y:S01]  /*1370*/  IMAD R80, R13, 0x40, R8 ;  /* 0x000000400d507824 */ /* 0x000fe200078e0208 */
[----:B------:R-:W-:Y:S01]  /*1380*/  LOP3.LUT R13, R18, 0x11, R19, 0x1e, !PT ;  /* 0x00000011120d7812 */ /* 0x000fe200078e1e13 */
[----:B------:R-:W-:Y:S01]  /*1390*/  IMAD.SHL.U32 R15, R15, 0x8, RZ ;  /* 0x000000080f0f7824 */ /* 0x000fe200078e00ff */
[----:B------:R-:W-:Y:S01]  /*13a0*/  LOP3.LUT R7, R19, 0x19, RZ, 0xfc, !PT ;  /* 0x0000001913077812 */ /* 0x000fe200078efcff */
[----:B------:R-:W-:Y:S01]  /*13b0*/  IMAD.SHL.U32 R16, R16, 0x8, RZ ;  /* 0x0000000810107824 */ /* 0x000fe200078e00ff */
[----:B------:R-:W-:Y:S01]  /*13c0*/  LOP3.LUT R14, R14, 0x38, RZ, 0xc0, !PT ;  /* 0x000000380e0e7812 */ /* 0x000fe200078ec0ff */
[----:B------:R-:W-:Y:S01]  /*13d0*/  IMAD.SHL.U32 R13, R13, 0x8, RZ ;  /* 0x000000080d0d7824 */ /* 0x000fe200078e00ff */
[----:B------:R-:W-:Y:S01]  /*13e0*/  LOP3.LUT R8, R19, 0x21, RZ, 0xfc, !PT ;  /* 0x0000002113087812 */ /* 0x000fe200078efcff */
[----:B------:R-:W-:Y:S01]  /*13f0*/  IMAD R196, R10, 0x8, R21 ;  /* 0x000000080ac47824 */ /* 0x000fe200078e0215 */
[----:B------:R-:W-:Y:S01]  /*1400*/  LOP3.LUT R15, R15, 0x38, RZ, 0xc0, !PT ;  /* 0x000000380f0f7812 */ /* 0x000fe200078ec0ff */
[----:B------:R-:W-:Y:S01]  /*1410*/  IMAD R84, R7, 0x40, R14 ;  /* 0x0000004007547824 */ /* 0x000fe200078e020e */
[----:B------:R-:W-:Y:S01]  /*1420*/  LOP3.LUT R7, R18, 0x31, R19, 0x1e, !PT ;  /* 0x0000003112077812 */ /* 0x000fe200078e1e13 */
[----:B------:R-:W-:Y:S01]  /*1430*/  IMAD R197, R6, 0x8, R21 ;  /* 0x0000000806c57824 */ /* 0x000fe200078e0215 */
[----:B------:R-:W-:Y:S01]  /*1440*/  LOP3.LUT R18, R18, 0x39, R19, 0x1e, !PT ;  /* 0x0000003912127812 */ /* 0x000fe200078e1e13 */
[----:B------:R-:W-:Y:S01]  /*1450*/  IMAD R86, R8, 0x40, R15 ;  /* 0x0000004008567824 */ /* 0x000fe200078e020f */
[----:B------:R-:W-:Y:S01]  /*1460*/  LOP3.LUT R10, R19, 0x29, RZ, 0xfc, !PT ;  /* 0x00000029130a7812 */ /* 0x000fe200078efcff */
[----:B------:R-:W-:Y:S01]  /*1470*/  IMAD.U32 R8, RZ, RZ, UR6 ;  /* 0x00000006ff087e24 */ /* 0x000fe2000f8e00ff */
[----:B------:R-:W-:Y:S01]  /*1480*/  LOP3.LUT R17, R16, 0x38, RZ, 0xc0, !PT ;  /* 0x0000003810117812 */ /* 0x000fe200078ec0ff */
[----:B------:R-:W-:Y:S01]  /*1490*/  IMAD.SHL.U32 R7, R7, 0x8, RZ ;  /* 0x0000000807077824 */ /* 0x000fe200078e00ff */
[----:B------:R-:W-:Y:S01]  /*14a0*/  LOP3.LUT R11, R11, 0x7, R2, 0x78, !PT ;  /* 0x000000070b0b7812 */ /* 0x000fe200078e7802 */
[----:B------:R-:W-:Y:S01]  /*14b0*/  IMAD.SHL.U32 R18, R18, 0x8, RZ ;  /* 0x0000000812127824 */ /* 0x000fe200078e00ff */
[----:B------:R-:W-:Y:S01]  /*14c0*/  LOP3.LUT R6, R19, 0x11, RZ, 0xfc, !PT ;  /* 0x0000001113067812 */ /* 0x000fe200078efcff */
[----:B------:R-:W-:Y:S01]  /*14d0*/  IMAD R88, R10, 0x40, R17 ;  /* 0x000000400a587824 */ /* 0x000fe200078e0211 */
[----:B------:R-:W-:Y:S01]  /*14e0*/  LOP3.LUT R13, R13, 0x38, RZ, 0xc0, !PT ;  /* 0x000000380d0d7812 */ /* 0x000fe200078ec0ff */
[----:B------:R-:W-:Y:S01]  /*14f0*/  IMAD.U32 R10, RZ, RZ, UR10 ;  /* 0x0000000aff0a7e24 */ /* 0x000fe2000f8e00ff */
[----:B------:R-:W-:Y:S01]  /*1500*/  LEA R21, P2, R8, R81, 0x1 ;  /* 0x0000005108157211 */ /* 0x000fe200078408ff */
[----:B------:R-:W-:Y:S01]  /*1510*/  IMAD.SHL.U32 R11, R11, 0x10, RZ ;  /* 0x000000100b0b7824 */ /* 0x000fe200078e00ff */
[----:B------:R-:W-:Y:S01]  /*1520*/  LOP3.LUT R7, R7, 0x38, RZ, 0xc0, !PT ;  /* 0x0000003807077812 */ /* 0x000fe200078ec0ff */
[----:B------:R-:W-:Y:S01]  /*1530*/  IMAD R82, R6, 0x40, R13 ;  /* 0x0000004006527824 */ /* 0x000fe200078e020d */
[----:B------:R-:W-:Y:S01]  /*1540*/  LOP3.LUT R6, R19, 0x31, RZ, 0xfc, !PT ;  /* 0x0000003113067812 */ /* 0x000fe200078efcff */
[----:B------:R-:W-:Y:S01]  /*1550*/  IMAD.IADD R80, R215, 0x1, R80 ;  /* 0x00000001d7507824 */ /* 0x000fe200078e0250 */
[----:B------:R-:W-:Y:S01]  /*1560*/  LOP3.LUT R19, R19, 0x39, RZ, 0xfc, !PT ;  /* 0x0000003913137812 */ /* 0x000fe200078efcff */
[----:B------:R-:W-:Y:S01]  /*1570*/  IMAD.IADD R82, R215, 0x1, R82 ;  /* 0x00000001d7527824 */ /* 0x000fe200078e0252 */
[----:B------:R-:W-:Y:S01]  /*1580*/  LOP3.LUT R18, R18, 0x38, RZ, 0xc0, !PT ;  /* 0x0000003812127812 */ /* 0x000fe200078ec0ff */
[----:B------:R-:W-:Y:S01]  /*1590*/  IMAD R90, R6, 0x40, R7 ;  /* 0x00000040065a7824 */ /* 0x000fe200078e0207 */
[----:B------:R-:W-:Y:S01]  /*15a0*/  LOP3.LUT R192, R11, R192, RZ, 0xfc, !PT ;  /* 0x000000c00bc07212 */ /* 0x000fe200078efcff */
[----:B------:R-:W-:Y:S01]  /*15b0*/  IMAD.IADD R84, R215, 0x1, R84 ;  /* 0x00000001d7547824 */ /* 0x000fe200078e0254 */
[----:B------:R-:W-:Y:S01]  /*15c0*/  LEA.HI.X R186, R186, R83, R10, 0x1, P2 ;  /* 0x00000053baba7211 */ /* 0x000fe200010f0c0a */
[----:B------:R-:W-:Y:S01]  /*15d0*/  IMAD R92, R19, 0x40, R18 ;  /* 0x00000040135c7824 */ /* 0x000fe200078e0212 */
[----:B------:R-:W-:Y:S01]  /*15e0*/  IADD3 R11, P2, R81, c[0x0][0x160], RZ ;  /* 0x00005800510b7a10 */ /* 0x000fe20007f5e0ff */
[----:B------:R-:W-:Y:S01]  /*15f0*/  IMAD.IADD R86, R215, 0x1, R86 ;  /* 0x00000001d7567824 */ /* 0x000fe200078e0256 */
[----:B------:R-:W-:Y:S01]  /*1600*/  IADD3 R13, P3, R81, c[0x0][0x170], RZ ;  /* 0x00005c00510d7a10 */ /* 0x000fe20007f7e0ff */
[----:B------:R-:W-:Y:S01]  /*1610*/  IMAD.IADD R88, R215, 0x1, R88 ;  /* 0x00000001d7587824 */ /* 0x000fe200078e0258 */
[----:B------:R-:W-:Y:S01]  /*1620*/  IADD3.X R10, R83, c[0x0][0x164], RZ, P2, !PT ;  /* 0x00005900530a7a10 */ /* 0x000fe200017fe4ff */
[C---:B------:R-:W-:Y:S01]  /*1630*/  IMAD.IADD R90, R215.reuse, 0x1, R90 ;  /* 0x00000001d75a7824 */ /* 0x040fe200078e025a */
[C---:B------:R-:W-:Y:S01]  /*1640*/  LOP3.LUT R193, R20.reuse, R215, RZ, 0xfc, !PT ;  /* 0x000000d714c17212 */ /* 0x040fe200078efcff */
[----:B------:R-:W-:Y:S01]  /*1650*/  IMAD.IADD R92, R215, 0x1, R92 ;  /* 0x00000001d75c7824 */ /* 0x000fe200078e025c */
[C-C-:B------:R-:W-:Y:S01]  /*1660*/  LOP3.LUT R12, R20.reuse, 0x8, R215.reuse, 0xfe, !PT ;  /* 0x00000008140c7812 */ /* 0x140fe200078efed7 */
[----:B------:R-:W-:Y:S01]  /*1670*/  CS2R R6, SRZ ;  /* 0x0000000000067805 */ /* 0x000fe2000001ff00 */
        /* <DEDUP_REMOVED lines=8> */
[--C-:B------:R-:W-:Y:S01]  /*1700*/  LOP3.LUT R19, R20, 0x30, R215.reuse, 0xfe, !PT ;  /* 0x0000003014137812 */ /* 0x100fe200078efed7 */
[----:B------:R-:W-:Y:S01]  /*1710*/  CS2R R54, SRZ ;  /* 0x0000000000367805 */ /* 0x000fe2000001ff00 */
[----:B------:R-:W-:Y:S01]  /*1720*/  IADD3 R15, P2, R22, c[0x0][0x168], RZ ;  /* 0x00005a00160f7a10 */ /* 0x000fe20007f5e0ff */
[----:B------:R-:W-:Y:S01]  /*1730*/  CS2R R56, SRZ ;  /* 0x0000000000387805 */ /* 0x000fe2000001ff00 */
[----:B------:R-:W-:Y:S01]  /*1740*/  LOP3.LUT R20, R20, 0x38, R215, 0xfe, !PT ;  /* 0x0000003814147812 */ /* 0x000fe200078efed7 */
[----:B------:R-:W-:Y:S01]  /*1750*/  CS2R R58, SRZ ;  /* 0x00000000003a7805 */ /* 0x000fe2000001ff00 */
[----:B------:R-:W-:Y:S01]  /*1760*/  IADD3.X R22, R83, c[0x0][0x174], RZ, P3, !PT ;  /* 0x00005d0053167a10 */ /* 0x000fe20001ffe4ff */
[----:B------:R-:W-:Y:S01]  /*1770*/  CS2R R60, SRZ ;  /* 0x00000000003c7805 */ /* 0x000fe2000001ff00 */
[----:B------:R-:W-:Y:S01]  /*1780*/  IADD3 R21, P3, R21, c[0x0][0x178], RZ ;  /* 0x00005e0015157a10 */ /* 0x000fe20007f7e0ff */
        /* <DEDUP_REMOVED lines=27> */
[----:B------:R-:W-:Y:S01]  /*1940*/  LEA R208, R208, 0xa000, 0x1 ;  /* 0x0000a000d0d07811 */ /* 0x000fe200078e08ff */
[----:B------:R-:W-:Y:S01]  /*1950*/  IMAD.WIDE R226, R227, R226, c[0x0][0x180] ;  /* 0x00006000e3e27625 */ /* 0x000fe200078e02e2 */
[----:B------:R-:W-:Y:S01]  /*1960*/  LEA R207, R207, 0xa000, 0x1 ;  /* 0x0000a000cfcf7811 */ /* 0x000fe200078e08ff */
[----:B------:R-:W-:Y:S01]  /*1970*/  USHF.R.S32.HI UR7, URZ, 0x6, UR7 ;  /* 0x000000063f077899 */ /* 0x000fe20008011407 */
[----:B------:R-:W-:Y:S01]  /*1980*/  LEA R206, R206, 0xa000, 0x1 ;  /* 0x0000a000cece7811 */ /* 0x000fe200078e08ff */
[----:B------:R-:W-:Y:S01]  /*1990*/  IMAD.SHL.U32 R12, R12, 0x2, RZ ;  /* 0x000000020c0c7824 */ /* 0x000fe200078e00ff */
        /* <DEDUP_REMOVED lines=14> */
[----:B------:R-:W-:Y:S01]  /*1a80*/  IADD3.X R184, R184, c[0x0][0x16c], RZ, P2, !PT ;  /* 0x00005b00b8b87a10 */ /* 0x000fe200017fe4ff */
[----:B------:R-:W-:Y:S01]  /*1a90*/  IMAD.SHL.U32 R211, R211, 0x2, RZ ;  /* 0x00000002d3d37824 */ /* 0x000fe200078e00ff */
[----:B------:R-:W-:Y:S01]  /*1aa0*/  IADD3.X R186, R186, c[0x0][0x17c], RZ, P3, !PT ;  /* 0x00005f00baba7a10 */ /* 0x000fe20001ffe4ff */
[----:B------:R-:W-:Y:S01]  /*1ab0*/  IMAD.SHL.U32 R210, R210, 0x2, RZ ;  /* 0x00000002d2d27824 */ /* 0x000fe200078e00ff */
[----:B------:R-:W-:Y:S01]  /*1ac0*/  LEA R204, R80, 0xa000, 0x1 ;  /* 0x0000a00050cc7811 */ /* 0x000fe200078e08ff */
[----:B------:R-:W-:Y:S01]  /*1ad0*/  IMAD.SHL.U32 R209, R209, 0x2, RZ ;  /* 0x00000002d1d17824 */ /* 0x000fe200078e00ff */
[----:B------:R-:W-:Y:S01]  /*1ae0*/  LEA R203, R82, 0xa000, 0x1 ;  /* 0x0000a00052cb7811 */ /* 0x000fe200078e08ff */
[----:B------:R-:W-:Y:S01]  /*1af0*/  UMOV UR4, URZ ;  /* 0x0000003f00047c82 */ /* 0x000fe20008000000 */
[----:B------:R-:W-:-:S02]  /*1b00*/  LEA R202, R84, 0xa000, 0x1 ;  /* 0x0000a00054ca7811 */ /* 0x000fc400078e08ff */
[----:B------:R-:W-:Y:S02]  /*1b10*/  LEA R201, R86, 0xa000, 0x1 ;  /* 0x0000a00056c97811 */ /* 0x000fe400078e08ff */
[----:B------:R-:W-:Y:S02]  /*1b20*/  LEA R200, R88, 0xa000, 0x1 ;  /* 0x0000a00058c87811 */ /* 0x000fe400078e08ff */
[----:B------:R-:W-:Y:S02]  /*1b30*/  LEA R199, R90, 0xa000, 0x1 ;  /* 0x0000a0005ac77811 */ /* 0x000fe400078e08ff */
[----:B------:R-:W-:-:S02]  /*1b40*/  LEA R198, R92, 0xa000, 0x1 ;  /* 0x0000a0005cc67811 */ /* 0x000fc400078e08ff */
.L_x_2:
[----:B------:R-:W-:Y:S01]  /*1b50*/  IMAD R80, R214, 0x48, R215 ;  /* 0x00000048d6507824 */ /* 0x000fe200078e02d7 */
[----:B------:R-:W-:Y:S01]  /*1b60*/  F2FP.PACK_AB R115, R69, R68 ;  /* 0x000000444573723e */ /* 0x000fe200000000ff */
[----:B------:R-:W-:Y:S01]  /*1b70*/  IMAD.SHL.U32 R96, R2, 0x8, RZ ;  /* 0x0000000802607824 */ /* 0x000fe200078e00ff */
[----:B------:R-:W-:Y:S01]  /*1b80*/  F2FP.PACK_AB R117, R71, R70 ;  /* 0x000000464775723e */ /* 0x000fe200000000ff */
[----:B------:R-:W-:Y:S01]  /*1b90*/  IMAD.U32 R97, RZ, RZ, UR6 ;  /* 0x00000006ff617e24 */ /* 0x000fe2000f8e00ff */
[----:B------:R-:W-:Y:S01]  /*1ba0*/  F2FP.PACK_AB R119, R73, R72 ;  /* 0x000000484977723e */ /* 0x000fe200000000ff */
[----:B------:R-:W-:Y:S01]  /*1bb0*/  IMAD.WIDE R98, R6, 0x2, R226 ;  /* 0x0000000206627825 */ /* 0x000fe200078e02e2 */
[----:B------:R-:W-:Y:S01]  /*1bc0*/  F2FP.PACK_AB R121, R75, R74 ;  /* 0x0000004a4b79723e */ /* 0x000fe200000000ff */
[----:B------:R-:W-:Y:S01]  /*1bd0*/  ULDC.64 UR12, c[0x0][0x118] ;  /* 0x00004600000c7ab9 */ /* 0x000fe20000000a00 */
[----:B------:R-:W-:Y:S01]  /*1be0*/  F2FP.PACK_AB R123, R77, R76 ;  /* 0x0000004c4d7b723e */ /* 0x000fe200000000ff */
[----:B------:R-:W-:Y:S01]  /*1bf0*/  IMAD.U32 R113, RZ, RZ, UR10 ;  /* 0x0000000aff717e24 */ /* 0x000fe2000f8e00ff */
[----:B------:R-:W-:Y:S01]  /*1c00*/  F2FP.PACK_AB R125, R79, R78 ;  /* 0x0000004e4f7d723e */ /* 0x000fe200000000ff */
[--C-:B------:R-:W-:Y:S01]  /*1c10*/  IMAD.WIDE.U32 R102, R223, 0x100, R98.reuse ;  /* 0x00000100df667825 */ /* 0x100fe200078e0062 */
[----:B------:R-:W-:Y:S01]  /*1c20*/  F2FP.PACK_AB R127, R181, R180 ;  /* 0x000000b4b57f723e */ /* 0x000fe200000000ff */
[----:B------:R-:W-:Y:S01]  /*1c30*/  USHF.R.S32.HI UR8, URZ, 0x1f, UR5 ;  /* 0x0000001f3f087899 */ /* 0x000fe20008011405 */
[----:B------:R-:W-:Y:S01]  /*1c40*/  F2FP.PACK_AB R129, R183, R182 ;  /* 0x000000b6b781723e */ /* 0x000fe200000000ff */
[----:B------:R-:W-:Y:S01]  /*1c50*/  IMAD.WIDE.U32 R100, R222, 0x100, R98 ;  /* 0x00000100de647825 */ /* 0x000fe200078e0062 */
[----:B------:R-:W-:-:S02]  /*1c60*/  F2FP.PACK_AB R131, R177, R176 ;  /* 0x000000b0b183723e */ /* 0x000fc400000000ff */
[----:B------:R-:W-:Y:S01]  /*1c70*/  F2FP.PACK_AB R133, R179, R178 ;  /* 0x000000b2b385723e */ /* 0x000fe200000000ff */
[----:B------:R-:W-:Y:S01]  /*1c80*/  IMAD.SHL.U32 R240, R2, 0x8, RZ ;  /* 0x0000000802f07824 */ /* 0x000fe200078e00ff */
[----:B------:R-:W-:Y:S02]  /*1c90*/  F2FP.PACK_AB R135, R25, R24 ;  /* 0x000000181987723e */ /* 0x000fe400000000ff */
[----:B------:R-:W-:Y:S02]  /*1ca0*/  F2FP.PACK_AB R137, R27, R26 ;  /* 0x0000001a1b89723e */ /* 0x000fe400000000ff */
[----:B------:R-:W-:Y:S02]  /*1cb0*/  LEA R112, R80, 0xa000, 0x1 ;  /* 0x0000a00050707811 */ /* 0x000fe400078e08ff */
[----:B------:R-:W-:Y:S02]  /*1cc0*/  F2FP.PACK_AB R139, R29, R28 ;  /* 0x0000001c1d8b723e */ /* 0x000fe400000000ff */
[----:B------:R-:W-:Y:S01]  /*1cd0*/  F2FP.PACK_AB R149, R31, R30 ;  /* 0x0000001e1f95723e */ /* 0x000fe200000000ff */
[----:B------:R-:W-:Y:S01]  /*1ce0*/  STS [R112], R115 ;  /* 0x0000007370007388 */ /* 0x000fe20000000800 */
[----:B------:R-:W-:-:S02]  /*1cf0*/  F2FP.PACK_AB R151, R33, R32 ;  /* 0x000000202197723e */ /* 0x000fc400000000ff */
[----:B------:R-:W-:Y:S01]  /*1d00*/  F2FP.PACK_AB R153, R35, R34 ;  /* 0x000000222399723e */ /* 0x000fe200000000ff */
[----:B------:R-:W-:Y:S01]  /*1d10*/  STS [R112+0x480], R117 ;  /* 0x0004807570007388 */ /* 0x000fe20000000800 */
[----:B------:R-:W-:Y:S02]  /*1d20*/  LOP3.LUT R96, R97, 0x38, R96, 0xf8, !PT ;  /* 0x0000003861607812 */ /* 0x000fe400078ef860 */
[----:B------:R-:W-:Y:S01]  /*1d30*/  ISETP.NE.AND P6, PT, R229, RZ, PT ;  /* 0x000000ffe500720c */ /* 0x000fe20003fc5270 */
[----:B------:R-:W-:Y:S01]  /*1d40*/  STS [R112+0x10], R119 ;  /* 0x0000107770007388 */ /* 0x000fe20000000800 */
[C---:B------:R-:W-:Y:S01]  /*1d50*/  SHF.L.U64.HI R113, R96.reuse, 0x1, R113 ;  /* 0x0000000160717819 */ /* 0x040fe20000010271 */
[----:B------:R-:W-:Y:S01]  /*1d60*/  IMAD.SHL.U32 R105, R96, 0x2, RZ ;  /* 0x0000000260697824 */ /* 0x000fe200078e00ff */
[----:B------:R-:W-:Y:S01]  /*1d70*/  F2FP.PACK_AB R239, R49, R48 ;  /* 0x0000003031ef723e */ /* 0x000fe200000000ff */
[----:B------:R-:W-:Y:S01]  /*1d80*/  STS [R112+0x490], R121 ;  /* 0x0004907970007388 */ /* 0x000fe20000000800 */
[----:B------:R-:W-:Y:S01]  /*1d90*/  IMAD.WIDE.U32 R96, R221, 0x100, R98 ;  /* 0x00000100dd607825 */ /* 0x000fe200078e0062 */
[----:B------:R-:W-:-:S02]  /*1da0*/  F2FP.PACK_AB R237, R51, R50 ;  /* 0x0000003233ed723e */ /* 0x000fc400000000ff */
[----:B------:R-:W-:Y:S01]  /*1db0*/  STS [R112+0x20], R123 ;  /* 0x0000207b70007388 */ /* 0x000fe20000000800 */
[-C--:B------:R-:W-:Y:S01]  /*1dc0*/  IADD3 R110, P2, R102, R105.reuse, RZ ;  /* 0x00000069666e7210 */ /* 0x080fe20007f5e0ff */
[----:B------:R-:W-:Y:S01]  /*1dd0*/  IMAD.WIDE.U32 R98, R220, 0x100, R98 ;  /* 0x00000100dc627825 */ /* 0x000fe200078e0062 */
[-C--:B------:R-:W-:Y:S01]  /*1de0*/  IADD3 R108, P3, R100, R105.reuse, RZ ;  /* 0x00000069646c7210 */ /* 0x080fe20007f7e0ff */
[----:B------:R-:W-:Y:S01]  /*1df0*/  STS [R112+0x4a0], R125 ;  /* 0x0004a07d70007388 */ /* 0x000fe20000000800 */
[----:B------:R-:W-:Y:S01]  /*1e00*/  F2FP.PACK_AB R100, R45, R44 ;  /* 0x0000002c2d64723e */ /* 0x000fe200000000ff */
[--C-:B------:R-:W-:Y:S01]  /*1e10*/  IMAD.X R111, R103, 0x1, R113.reuse, P2 ;  /* 0x00000001676f7824 */ /* 0x100fe200010e0671 */
[-C--:B------:R-:W-:Y:S01]  /*1e20*/  IADD3 R106, P2, R96, R105.reuse, RZ ;  /* 0x00000069606a7210 */ /* 0x080fe20007f5e0ff */
[----:B------:R-:W-:Y:S01]  /*1e30*/  STS [R112+0x30], R127 ;  /* 0x0000307f70007388 */ /* 0x000fe20000000800 */
[----:B------:R-:W-:Y:S01]  /*1e40*/  IMAD.X R109, R101, 0x1, R113, P3 ;  /* 0x00000001656d7824 */ /* 0x000fe200018e0671 */
[----:B------:R-:W-:-:S02]  /*1e50*/  IADD3 R104, P3, R98, R105, RZ ;  /* 0x0000006962687210 */ /* 0x000fc40007f7e0ff */
[----:B------:R-:W-:Y:S01]  /*1e60*/  STS [R112+0x4b0], R129 ;  /* 0x0004b08170007388 */ /* 0x000fe20000000800 */
[--C-:B------:R-:W-:Y:S01]  /*1e70*/  IMAD.X R107, R97, 0x1, R113.reuse, P2 ;  /* 0x00000001616b7824 */ /* 0x100fe200010e0671 */
[----:B------:R-:W-:Y:S01]  /*1e80*/  F2FP.PACK_AB R96, R37, R36 ;  /* 0x000000242560723e */ /* 0x000fe200000000ff */
[----:B------:R-:W-:Y:S01]  /*1e90*/  IMAD.X R105, R99, 0x1, R113, P3 ;  /* 0x0000000163697824 */ /* 0x000fe200018e0671 */
[----:B------:R-:W-:Y:S01]  /*1ea0*/  STS [R112+0x40], R131 ;  /* 0x0000408370007388 */ /* 0x000fe20000000800 */
[----:B------:R-:W-:Y:S02]  /*1eb0*/  F2FP.PACK_AB R97, R39, R38 ;  /* 0x000000262761723e */ /* 0x000fe400000000ff */
[----:B------:R-:W-:Y:S01]  /*1ec0*/  F2FP.PACK_AB R98, R41, R40 ;  /* 0x000000282962723e */ /* 0x000fe200000000ff */
[----:B------:R-:W-:Y:S01]  /*1ed0*/  STS [R112+0x4c0], R133 ;  /* 0x0004c08570007388 */ /* 0x000fe20000000800 */
[----:B------:R-:W-:Y:S02]  /*1ee0*/  F2FP.PACK_AB R99, R43, R42 ;  /* 0x0000002a2b63723e */ /* 0x000fe400000000ff */
[----:B------:R-:W-:Y:S01]  /*1ef0*/  F2FP.PACK_AB R235, R53, R52 ;  /* 0x0000003435eb723e */ /* 0x000fe200000000ff */
[----:B------:R-:W-:Y:S01]  /*1f00*/  STS [R112+0x50], R135 ;  /* 0x0000508770007388 */ /* 0x000fe20000000800 */
[----:B------:R-:W-:-:S02]  /*1f10*/  F2FP.PACK_AB R233, R55, R54 ;  /* 0x0000003637e9723e */ /* 0x000fc400000000ff */
[----:B------:R-:W-:Y:S01]  /*1f20*/  F2FP.PACK_AB R231, R57, R56 ;  /* 0x0000003839e7723e */ /* 0x000fe200000000ff */
        /* <DEDUP_REMOVED lines=11> */
[----:B------:R-:W-:Y:S01]  /*1fe0*/  ISETP.NE.AND P4, PT, R228, RZ, PT ;  /* 0x000000ffe400720c */ /* 0x000fe20003f85270 */
[----:B------:R-:W-:Y:S01]  /*1ff0*/  STS [R112+0x4f0], R153 ;  /* 0x0004f09970007388 */ /* 0x000fe20000000800 */
[----:B------:R-:W-:-:S03]  /*2000*/  P2R R225, PR, RZ, 0x2 ;  /* 0x00000002ffe17803 */ /* 0x000fc60000000000 */
[----:B------:R-:W-:Y:S06]  /*2010*/  BAR.SYNC 0x0 ;  /* 0x0000000000007b1d */ /* 0x000fec0000000000 */
[----:B------:R-:W1:Y:S04]  /*2020*/  LDS.128 R80, [R213] ;  /* 0x00000000d5507984 */ /* 0x000e680000000c00 */
[----:B------:R-:W2:Y:S04]  /*2030*/  LDS.128 R84, [R213+0x900] ;  /* 0x00090000d5547984 */ /* 0x000ea80000000c00 */
[----:B------:R-:W3:Y:S04]  /*2040*/  LDS.128 R88, [R213+0x1200] ;  /* 0x00120000d5587984 */ /* 0x000ee80000000c00 */
[----:B------:R-:W4:Y:S04]  /*2050*/  LDS.128 R92, [R213+0x1b00] ;  /* 0x001b0000d55c7984 */ /* 0x000f280000000c00 */
[----:B-1----:R-:W-:Y:S04]  /*2060*/  @!P1 STG.E.128 [R110.64], R80 ;  /* 0x000000506e009986 */ /* 0x002fe8000c101d0c */
[----:B--2---:R-:W-:Y:S04]  /*2070*/  @!P1 STG.E.128 [R108.64], R84 ;  /* 0x000000546c009986 */ /* 0x004fe8000c101d0c */
[----:B---3--:R-:W-:Y:S04]  /*2080*/  @!P1 STG.E.128 [R106.64], R88 ;  /* 0x000000586a009986 */ /* 0x008fe8000c101d0c */
[----:B----4-:R-:W-:Y:S04]  /*2090*/  @!P1 STG.E.128 [R104.64], R92 ;  /* 0x0000005c68009986 */ /* 0x010fe8000c101d0c */
[----:B------:R-:W-:Y:S06]  /*20a0*/  BAR.SYNC 0x0 ;  /* 0x0000000000007b1d */ /* 0x000fec0000000000 */
[----:B------:R-:W-:Y:S01]  /*20b0*/  F2FP.PACK_AB R80, R47, R46 ;  /* 0x0000002e2f50723e */ /* 0x000fe200000000ff */
[----:B------:R-:W-:Y:S04]  /*20c0*/  STS [R112], R96 ;  /* 0x0000006070007388 */ /* 0x000fe80000000800 */
[----:B------:R-:W-:Y:S04]  /*20d0*/  STS [R112+0x480], R97 ;  /* 0x0004806170007388 */ /* 0x000fe80000000800 */
        /* <DEDUP_REMOVED lines=14> */
[----:B------:R-:W-:Y:S06]  /*21c0*/  BAR.SYNC 0x0 ;  /* 0x0000000000007b1d */ /* 0x000fec0000000000 */
[----:B------:R-:W1:Y:S04]  /*21d0*/  LDS.128 R96, [R213] ;  /* 0x00000000d5607984 */ /* 0x000e680000000c00 */
[----:B------:R-:W2:Y:S04]  /*21e0*/  LDS.128 R100, [R213+0x900] ;  /* 0x00090000d5647984 */ /* 0x000ea80000000c00 */
[----:B------:R-:W3:Y:S04]  /*21f0*/  LDS.128 R92, [R213+0x1200] ;  /* 0x00120000d55c7984 */ /* 0x000ee80000000c00 */
[----:B------:R-:W4:Y:S04]  /*2200*/  LDS.128 R80, [R213+0x1b00] ;  /* 0x001b0000d5507984 */ /* 0x000f280000000c00 */
[----:B------:R-:W-:Y:S04]  /*2210*/  LDSM.16.M88.4 R88, [R212] ;  /* 0x00000000d458783b */ /* 0x000fe80000000200 */
[----:B------:R-:W-:Y:S04]  /*2220*/  LDSM.16.M88.4 R84, [R211] ;  /* 0x00000000d354783b */ /* 0x000fe80000000200 */
[----:B------:R-:W-:Y:S04]  /*2230*/  LDSM.16.M88.4 R144, [R210] ;  /* 0x00000000d290783b */ /* 0x000fe80000000200 */
[----:B------:R-:W-:Y:S04]  /*2240*/  LDSM.16.M88.4 R140, [R209] ;  /* 0x00000000d18c783b */ /* 0x000fe80000000200 */
[----:B-1----:R-:W-:Y:S04]  /*2250*/  @!P1 STG.E.128 [R110.64+0x4000], R96 ;  /* 0x004000606e009986 */ /* 0x002fe8000c101d0c */
[----:B--2---:R-:W-:Y:S04]  /*2260*/  @!P1 STG.E.128 [R108.64+0x4000], R100 ;  /* 0x004000646c009986 */ /* 0x004fe8000c101d0c */
[----:B---3--:R-:W-:Y:S04]  /*2270*/  @!P1 STG.E.128 [R106.64+0x4000], R92 ;  /* 0x0040005c6a009986 */ /* 0x008fe8000c101d0c */
[----:B----4-:R-:W-:Y:S04]  /*2280*/  @!P1 STG.E.128 [R104.64+0x4000], R80 ;  /* 0x0040005068009986 */ /* 0x010fe8000c101d0c */
[----:B------:R-:W-:Y:S06]  /*2290*/  BAR.SYNC 0x0 ;  /* 0x0000000000007b1d */ /* 0x000fec0000000000 */
[----:B------:R-:W-:Y:S01]  /*22a0*/  STS [R208], R115 ;  /* 0x00000073d0007388 */ /* 0x000fe20000000800 */
[----:B------:R-:W-:-:S03]  /*22b0*/  ISETP.NE.AND P1, PT, R224, RZ, PT ;  /* 0x000000ffe000720c */ /* 0x000fc60003f25270 */
        /* <DEDUP_REMOVED lines=16> */
[----:B------:R-:W1:Y:S04]  /*23c0*/  LDS R81, [R207] ;  /* 0x00000000cf517984 */ /* 0x000e680000000800 */
[----:B------:R-:W2:Y:S04]  /*23d0*/  LDS R80, [R207+0x84] ;  /* 0x00008400cf507984 */ /* 0x000ea80000000800 */
[----:B------:R-:W3:Y:S04]  /*23e0*/  LDS R83, [R207+0x420] ;  /* 0x00042000cf537984 */ /* 0x000ee80000000800 */
[----:B------:R-:W4:Y:S04]  /*23f0*/  LDS R93, [R207+0x4a4] ;  /* 0x0004a400cf5d7984 */ /* 0x000f280000000800 */
[----:B------:R-:W1:Y:S04]  /*2400*/  LDS R95, [R207+0x840] ;  /* 0x00084000cf5f7984 */ /* 0x000e680000000800 */
[----:B------:R-:W1:Y:S04]  /*2410*/  LDS R82, [R207+0x8c4] ;  /* 0x0008c400cf527984 */ /* 0x000e680000000800 */
[----:B------:R-:W1:Y:S04]  /*2420*/  LDS R97, [R207+0xc60] ;  /* 0x000c6000cf617984 */ /* 0x000e680000000800 */
[----:B------:R-:W1:Y:S04]  /*2430*/  LDS R99, [R207+0xce4] ;  /* 0x000ce400cf637984 */ /* 0x000e680000000800 */
[----:B------:R-:W2:Y:S04]  /*2440*/  LDS R101, [R207+0x1080] ;  /* 0x00108000cf657984 */ /* 0x000ea80000000800 */
[----:B------:R-:W3:Y:S04]  /*2450*/  LDS R96, [R207+0x1104] ;  /* 0x00110400cf607984 */ /* 0x000ee80000000800 */
[----:B------:R-:W4:Y:S04]  /*2460*/  LDS R103, [R207+0x14a0] ;  /* 0x0014a000cf677984 */ /* 0x000f280000000800 */
[----:B------:R-:W4:Y:S04]  /*2470*/  LDS R105, [R207+0x1524] ;  /* 0x00152400cf697984 */ /* 0x000f280000000800 */
[----:B------:R-:W4:Y:S04]  /*2480*/  LDS R107, [R207+0x18c0] ;  /* 0x0018c000cf6b7984 */ /* 0x000f280000000800 */
[----:B------:R-:W4:Y:S04]  /*2490*/  LDS R98, [R207+0x1944] ;  /* 0x00194400cf627984 */ /* 0x000f280000000800 */
[----:B------:R-:W4:Y:S04]  /*24a0*/  LDS R117, [R207+0x1ce0] ;  /* 0x001ce000cf757984 */ /* 0x000f280000000800 */
[----:B------:R-:W4:Y:S04]  /*24b0*/  LDS R119, [R207+0x1d64] ;  /* 0x001d6400cf777984 */ /* 0x000f280000000800 */
[----:B------:R-:W-:Y:S06]  /*24c0*/  BAR.SYNC 0x0 ;  /* 0x0000000000007b1d */ /* 0x000fec0000000000 */
[----:B-1----:R-:W-:Y:S04]  /*24d0*/  STS [R206], R81 ;  /* 0x00000051ce007388 */ /* 0x002fe80000000800 */
[----:B--2---:R-:W-:Y:S04]  /*24e0*/  STS [R205], R80 ;  /* 0x00000050cd007388 */ /* 0x004fe80000000800 */
[----:B---3--:R-:W-:Y:S04]  /*24f0*/  STS [R206+0x400], R83 ;  /* 0x00040053ce007388 */ /* 0x008fe80000000800 */
[----:B----4-:R-:W-:Y:S04]  /*2500*/  STS [R204], R93 ;  /* 0x0000005dcc007388 */ /* 0x010fe80000000800 */
[----:B------:R-:W-:Y:S04]  /*2510*/  STS [R206+0x800], R95 ;  /* 0x0008005fce007388 */ /* 0x000fe80000000800 */
[----:B------:R-:W-:Y:S04]  /*2520*/  STS [R203], R82 ;  /* 0x00000052cb007388 */ /* 0x000fe80000000800 */
        /* <DEDUP_REMOVED lines=10> */
[----:B------:R-:W-:Y:S06]  /*25d0*/  BAR.SYNC 0x0 ;  /* 0x0000000000007b1d */ /* 0x000fec0000000000 */
[----:B------:R-:W1:Y:S04]  /*25e0*/  LDSM.16.MT88.4 R112, [R197] ;  /* 0x00000000c570783b */ /* 0x000e680000004200 */
[----:B------:R-:W2:Y:S04]  /*25f0*/  LDSM.16.MT88.4 R108, [R196] ;  /* 0x00000000c46c783b */ /* 0x000ea80000004200 */
[----:B------:R-:W3:Y:S04]  /*2600*/  LDSM.16.MT88.4 R92, [R195] ;  /* 0x00000000c35c783b */ /* 0x000ee80000004200 */
[----:B------:R-:W4:Y:S04]  /*2610*/  LDSM.16.MT88.4 R120, [R194] ;  /* 0x00000000c278783b */ /* 0x000f280000004200 */
[----:B------:R-:W3:Y:S04]  /*2620*/  LDSM.16.MT88.4 R160, [R197+0x800] ;  /* 0x00080000c5a0783b */ /* 0x000ee80000004200 */
[----:B------:R-:W4:Y:S04]  /*2630*/  LDSM.16.MT88.4 R128, [R196+0x800] ;  /* 0x00080000c480783b */ /* 0x000f280000004200 */
[----:B------:R-:W4:Y:S04]  /*2640*/  LDSM.16.MT88.4 R100, [R195+0x800] ;  /* 0x00080000c364783b */ /* 0x000f280000004200 */
[----:B------:R-:W4:Y:S04]  /*2650*/  LDSM.16.MT88.4 R80, [R194+0x800] ;  /* 0x00080000c250783b */ /* 0x000f280000004200 */
[----:B------:R-:W-:Y:S04]  /*2660*/  LDSM.16.MT88.4 R156, [R196+0x1000] ;  /* 0x00100000c49c783b */ /* 0x000fe80000004200 */
[----:B------:R-:W4:Y:S01]  /*2670*/  LDSM.16.MT88.4 R152, [R195+0x1000] ;  /* 0x00100000c398783b */ /* 0x000f220000004200 */
[C---:B-1----:R-:W5:Y:S03]  /*2680*/  HMMA.16816.F32 R164, R88.reuse, R112, RZ ;  /* 0x0000007058a4723c */ /* 0x042f6600000018ff */
[----:B------:R-:W1:Y:S04]  /*2690*/  LDSM.16.MT88.4 R148, [R194+0x1000] ;  /* 0x00100000c294783b */ /* 0x000e680000004200 */
[----:B------:R-:W-:Y:S01]  /*26a0*/  LDSM.16.MT88.4 R136, [R196+0x1800] ;  /* 0x00180000c488783b */ /* 0x000fe20000004200 */
[C---:B--2---:R-:W5:Y:S03]  /*26b0*/  HMMA.16816.F32 R104, R88.reuse, R108, RZ ;  /* 0x0000006c5868723c */ /* 0x044f6600000018ff */
[----:B------:R-:W-:Y:S04]  /*26c0*/  LDSM.16.M88.4 R132, [R212+0x2000] ;  /* 0x00200000d484783b */ /* 0x000fe80000000200 */
[----:B------:R-:W-:Y:S01]  /*26d0*/  LDSM.16.M88.4 R124, [R210+0x2000] ;  /* 0x00200000d27c783b */ /* 0x000fe20000000200 */
[C---:B---3--:R-:W5:Y:S08]  /*26e0*/  HMMA.16816.F32 R96, R88.reuse, R92, RZ ;  /* 0x0000005c5860723c */ /* 0x048f7000000018ff */
[C---:B------:R-:W5:Y:S08]  /*26f0*/  HMMA.16816.F32 R112, R88.reuse, R114, RZ ;  /* 0x000000725870723c */ /* 0x040f7000000018ff */
[C---:B------:R-:W5:Y:S08]  /*2700*/  HMMA.16816.F32 R108, R88.reuse, R110, RZ ;  /* 0x0000006e586c723c */ /* 0x040f7000000018ff */
[C---:B------:R-:W5:Y:S08]  /*2710*/  HMMA.16816.F32 R92, R88.reuse, R94, RZ ;  /* 0x0000005e585c723c */ /* 0x040f7000000018ff */
[C---:B----4-:R-:W5:Y:S08]  /*2720*/  HMMA.16816.F32 R116, R88.reuse, R120, RZ ;  /* 0x000000785874723c */ /* 0x050f7000000018ff */
[----:B------:R5:W5:Y:S02]  /*2730*/  HMMA.16816.F32 R88, R88, R122, RZ ;  /* 0x0000007a5858723c */ /* 0x000b6400000018ff */
[----:B-----5:R-:W-:Y:S06]  /*2740*/  LDSM.16.M88.4 R120, [R209+0x2000] ;  /* 0x00200000d178783b */ /* 0x020fec0000000200 */
[C---:B------:R-:W-:Y:S08]  /*2750*/  HMMA.16816.F32 R164, R84.reuse, R160, R164 ;  /* 0x000000a054a4723c */ /* 0x040ff000000018a4 */
[C---:B------:R-:W-:Y:S08]  /*2760*/  HMMA.16816.F32 R104, R84.reuse, R128, R104 ;  /* 0x000000805468723c */ /* 0x040ff00000001868 */
[C---:B------:R-:W5:Y:S08]  /*2770*/  HMMA.16816.F32 R96, R84.reuse, R100, R96 ;  /* 0x000000645460723c */ /* 0x040f700000001860 */
[C---:B------:R5:W-:Y:S02]  /*2780*/  HMMA.16816.F32 R160, R84.reuse, R162, R112 ;  /* 0x000000a254a0723c */ /* 0x040be40000001870 */
[----:B-----5:R-:W-:Y:S06]  /*2790*/  LDSM.16.MT88.4 R112, [R194+0x1800] ;  /* 0x00180000c270783b */ /* 0x020fec0000004200 */
[C---:B------:R5:W-:Y:S02]  /*27a0*/  HMMA.16816.F32 R128, R84.reuse, R130, R108 ;  /* 0x000000825480723c */ /* 0x040be4000000186c */
[----:B-----5:R-:W-:Y:S06]  /*27b0*/  LDSM.16.MT88.4 R108, [R195+0x1800] ;  /* 0x00180000c36c783b */ /* 0x020fec0000004200 */
[C---:B------:R5:W5:Y:S02]  /*27c0*/  HMMA.16816.F32 R100, R84.reuse, R102, R92 ;  /* 0x000000665464723c */ /* 0x040b64000000185c */
[----:B-----5:R-:W-:Y:S06]  /*27d0*/  LDSM.16.MT88.4 R92, [R197+0x1800] ;  /* 0x00180000c55c783b */ /* 0x020fec0000004200 */
[C---:B------:R-:W5:Y:S08]  /*27e0*/  HMMA.16816.F32 R116, R84.reuse, R80, R116 ;  /* 0x000000505474723c */ /* 0x040f700000001874 */
[----:B------:R5:W5:Y:S02]  /*27f0*/  HMMA.16816.F32 R84, R84, R82, R88 ;  /* 0x000000525454723c */ /* 0x000b640000001858 */
[----:B-----5:R-:W2:Y:S04]  /*2800*/  LDSM.16.MT88.4 R80, [R197+0x1000] ;  /* 0x00100000c550783b */ /* 0x020ea80000004200 */
[----:B------:R-:W-:Y:S02]  /*2810*/  LDSM.16.M88.4 R88, [R211+0x2000] ;  /* 0x00200000d358783b */ /* 0x000fe40000000200 */
[C---:B------:R-:W-:Y:S02]  /*2820*/  HMMA.16816.F32 R96, R144.reuse, R152, R96 ;  /* 0x000000989060723c */ /* 0x040fe40000001860 */
[----:B------:R-:W-:Y:S06]  /*2830*/  BAR.SYNC 0x0 ;  /* 0x0000000000007b1d */ /* 0x000fec0000000000 */
[----:B------:R3:W-:Y:S01]  /*2840*/  STS [R208+0x40], R235 ;  /* 0x000040ebd0007388 */ /* 0x0007e20000000800 */
[C---:B------:R-:W-:Y:S03]  /*2850*/  HMMA.16816.F32 R100, R144.reuse, R154, R100 ;  /* 0x0000009a9064723c */ /* 0x040fe60000001864 */
[----:B------:R4:W-:Y:S04]  /*2860*/  STS [R208+0x460], R233 ;  /* 0x000460e9d0007388 */ /* 0x0009e80000000800 */
[----:B------:R1:W-:Y:S01]  /*2870*/  STS [R208+0x50], R231 ;  /* 0x000050e7d0007388 */ /* 0x0003e20000000800 */
[----:B------:R-:W-:Y:S01]  /*2880*/  HMMA.16816.F32 R104, R144, R156, R104 ;  /* 0x0000009c9068723c */ /* 0x000fe20000001868 */
[----:B---3--:R-:W-:-:S02]  /*2890*/  F2FP.PACK_AB R235, R45, R44 ;  /* 0x0000002c2deb723e */ /* 0x008fc400000000ff */
[----:B------:R3:W-:Y:S01]  /*28a0*/  STS [R208+0x470], R229 ;  /* 0x000470e5d0007388 */ /* 0x0007e20000000800 */
[----:B----4-:R-:W-:-:S03]  /*28b0*/  F2FP.PACK_AB R233, R47, R46 ;  /* 0x0000002e2fe9723e */ /* 0x010fc600000000ff */
[----:B------:R-:W-:Y:S01]  /*28c0*/  STS [R208+0x30], R239 ;  /* 0x000030efd0007388 */ /* 0x000fe20000000800 */
[----:B------:R-:W-:Y:S01]  /*28d0*/  HMMA.16816.F32 R128, R144, R158, R128 ;  /* 0x0000009e9080723c */ /* 0x000fe20000001880 */
[----:B-1----:R-:W-:Y:S02]  /*28e0*/  F2FP.PACK_AB R231, R37, R36 ;  /* 0x0000002425e7723e */ /* 0x002fe400000000ff */
[----:B------:R-:W-:Y:S01]  /*28f0*/  STS [R208+0x450], R237 ;  /* 0x000450edd0007388 */ /* 0x000fe20000000800 */
[----:B---3--:R-:W-:-:S03]  /*2900*/  F2FP.PACK_AB R229, R39, R38 ;  /* 0x0000002627e5723e */ /* 0x008fc600000000ff */
[----:B------:R-:W-:Y:S01]  /*2910*/  STS [R208+0x60], R175 ;  /* 0x000060afd0007388 */ /* 0x000fe20000000800 */
[C---:B------:R-:W-:Y:S03]  /*2920*/  HMMA.16816.F32 R116, R144.reuse, R148, R116 ;  /* 0x000000949074723c */ /* 0x040fe60000001874 */
[----:B------:R-:W-:Y:S04]  /*2930*/  STS [R208+0x480], R173 ;  /* 0x000480add0007388 */ /* 0x000fe80000000800 */
[----:B------:R-:W-:Y:S01]  /*2940*/  STS [R208+0x70], R171 ;  /* 0x000070abd0007388 */ /* 0x000fe20000000800 */
[C---:B--2---:R-:W5:Y:S03]  /*2950*/  HMMA.16816.F32 R164, R144.reuse, R80, R164 ;  /* 0x0000005090a4723c */ /* 0x044f6600000018a4 */
[----:B------:R-:W-:Y:S04]  /*2960*/  STS [R208+0x490], R169 ;  /* 0x000490a9d0007388 */ /* 0x000fe80000000800 */
[----:B------:R-:W-:Y:S01]  /*2970*/  STS [R208+0x10], R241 ;  /* 0x000010f1d0007388 */ /* 0x000fe20000000800 */
[C---:B------:R-:W5:Y:S03]  /*2980*/  HMMA.16816.F32 R160, R144.reuse, R82, R160 ;  /* 0x0000005290a0723c */ /* 0x040f6600000018a0 */
[----:B------:R-:W-:Y:S04]  /*2990*/  STS [R208+0x430], R245 ;  /* 0x000430f5d0007388 */ /* 0x000fe80000000800 */
[----:B------:R-:W-:Y:S01]  /*29a0*/  STS [R208+0x20], R235 ;  /* 0x000020ebd0007388 */ /* 0x000fe20000000800 */
[----:B------:R-:W5:Y:S03]  /*29b0*/  HMMA.16816.F32 R84, R144, R150, R84 ;  /* 0x000000969054723c */ /* 0x000f660000001854 */
[----:B------:R-:W-:Y:S04]  /*29c0*/  STS [R208+0x440], R233 ;  /* 0x000440e9d0007388 */ /* 0x000fe80000000800 */
[----:B------:R-:W-:Y:S01]  /*29d0*/  STS [R208], R231 ;  /* 0x000000e7d0007388 */ /* 0x000fe20000000800 */
[C---:B-----5:R-:W5:Y:S03]  /*29e0*/  HMMA.16816.F32 R164, R140.reuse, R92, R164 ;  /* 0x0000005c8ca4723c */ /* 0x060f6600000018a4 */
[----:B------:R-:W-:Y:S04]  /*29f0*/  STS [R208+0x420], R229 ;  /* 0x000420e5d0007388 */ /* 0x000fe80000000800 */
[----:B------:R-:W-:Y:S06]  /*2a00*/  BAR.SYNC 0x0 ;  /* 0x0000000000007b1d */ /* 0x000fec0000000000 */
[----:B------:R-:W1:Y:S01]  /*2a10*/  LDS R243, [R207] ;  /* 0x00000000cff37984 */ /* 0x000e620000000800 */
[C---:B------:R5:W5:Y:S03]  /*2a20*/  HMMA.16816.F32 R160, R140.reuse, R94, R160 ;  /* 0x0000005e8ca0723c */ /* 0x040b6600000018a0 */
[----:B------:R-:W2:Y:S04]  /*2a30*/  LDS R174, [R207+0x84] ;  /* 0x00008400cfae7984 */ /* 0x000ea80000000800 */
[----:B------:R-:W3:Y:S01]  /*2a40*/  LDS R241, [R207+0x420] ;  /* 0x00042000cff17984 */ /* 0x000ee20000000800 */
[C---:B------:R-:W5:Y:S03]  /*2a50*/  HMMA.16816.F32 R96, R140.reuse, R108, R96 ;  /* 0x0000006c8c60723c */ /* 0x040f660000001860 */
[----:B------:R-:W4:Y:S04]  /*2a60*/  LDS R239, [R207+0x4a4] ;  /* 0x0004a400cfef7984 */ /* 0x000f280000000800 */
[----:B------:R-:W1:Y:S01]  /*2a70*/  LDS R237, [R207+0x840] ;  /* 0x00084000cfed7984 */ /* 0x000e620000000800 */
[C---:B------:R5:W5:Y:S03]  /*2a80*/  HMMA.16816.F32 R100, R140.reuse, R110, R100 ;  /* 0x0000006e8c64723c */ /* 0x040b660000001864 */
[----:B------:R-:W1:Y:S04]  /*2a90*/  LDS R172, [R207+0x8c4] ;  /* 0x0008c400cfac7984 */ /* 0x000e680000000800 */
[----:B------:R-:W1:Y:S01]  /*2aa0*/  LDS R235, [R207+0xc60] ;  /* 0x000c6000cfeb7984 */ /* 0x000e620000000800 */
[C---:B------:R-:W5:Y:S03]  /*2ab0*/  HMMA.16816.F32 R104, R140.reuse, R136, R104 ;  /* 0x000000888c68723c */ /* 0x040f660000001868 */
[----:B------:R-:W1:Y:S04]  /*2ac0*/  LDS R169, [R207+0xce4] ;  /* 0x000ce400cfa97984 */ /* 0x000e680000000800 */
[----:B------:R-:W2:Y:S01]  /*2ad0*/  LDS R171, [R207+0x1080] ;  /* 0x00108000cfab7984 */ /* 0x000ea20000000800 */
[C---:B------:R-:W5:Y:S03]  /*2ae0*/  HMMA.16816.F32 R128, R140.reuse, R138, R128 ;  /* 0x0000008a8c80723c */ /* 0x040f660000001880 */
[----:B------:R-:W3:Y:S04]  /*2af0*/  LDS R168, [R207+0x1104] ;  /* 0x00110400cfa87984 */ /* 0x000ee80000000800 */
[----:B------:R-:W4:Y:S01]  /*2b00*/  LDS R173, [R207+0x14a0] ;  /* 0x0014a000cfad7984 */ /* 0x000f220000000800 */
[C---:B------:R-:W5:Y:S03]  /*2b10*/  HMMA.16816.F32 R116, R140.reuse, R112, R116 ;  /* 0x000000708c74723c */ /* 0x040f660000001874 */
[----:B------:R-:W4:Y:S04]  /*2b20*/  LDS R175, [R207+0x1524] ;  /* 0x00152400cfaf7984 */ /* 0x000f280000000800 */
[----:B------:R-:W4:Y:S01]  /*2b30*/  LDS R229, [R207+0x18c0] ;  /* 0x0018c000cfe57984 */ /* 0x000f220000000800 */
[----:B------:R5:W5:Y:S03]  /*2b40*/  HMMA.16816.F32 R84, R140, R114, R84 ;  /* 0x000000728c54723c */ /* 0x000b660000001854 */
        /* <DEDUP_REMOVED lines=22> */
[----:B-----5:R-:W2:Y:S04]  /*2cb0*/  LDSM.16.MT88.4 R92, [R195] ;  /* 0x00000000c35c783b */ /* 0x020ea80000004200 */
[----:B------:R-:W3:Y:S04]  /*2cc0*/  LDSM.16.MT88.4 R144, [R196] ;  /* 0x00000000c490783b */ /* 0x000ee80000004200 */
[----:B------:R-:W4:Y:S04]  /*2cd0*/  LDSM.16.MT88.4 R152, [R194] ;  /* 0x00000000c298783b */ /* 0x000f280000004200 */
[----:B------:R-:W2:Y:S04]  /*2ce0*/  LDSM.16.MT88.4 R148, [R197+0x800] ;  /* 0x00080000c594783b */ /* 0x000ea80000004200 */
[----:B------:R-:W3:Y:S04]  /*2cf0*/  LDSM.16.MT88.4 R108, [R196+0x800] ;  /* 0x00080000c46c783b */ /* 0x000ee80000004200 */
[----:B------:R-:W-:Y:S04]  /*2d00*/  LDSM.16.MT88.4 R112, [R197+0x1000] ;  /* 0x00100000c570783b */ /* 0x000fe80000004200 */
[----:B------:R-:W-:Y:S01]  /*2d10*/  LDSM.16.MT88.4 R136, [R195+0x1000] ;  /* 0x00100000c388783b */ /* 0x000fe20000004200 */
[C---:B-1----:R-:W5:Y:S08]  /*2d20*/  HMMA.16816.F32 R164, R132.reuse, R80, R164 ;  /* 0x0000005084a4723c */ /* 0x042f7000000018a4 */
[C---:B------:R5:W-:Y:S02]  /*2d30*/  HMMA.16816.F32 R160, R132.reuse, R82, R160 ;  /* 0x0000005284a0723c */ /* 0x040be400000018a0 */
[----:B-----5:R-:W1:Y:S06]  /*2d40*/  LDSM.16.MT88.4 R80, [R195+0x800] ;  /* 0x00080000c350783b */ /* 0x020e6c0000004200 */
[C---:B--2---:R-:W-:Y:S08]  /*2d50*/  HMMA.16816.F32 R96, R132.reuse, R92, R96 ;  /* 0x0000005c8460723c */ /* 0x044ff00000001860 */
[C---:B------:R5:W-:Y:S02]  /*2d60*/  HMMA.16816.F32 R100, R132.reuse, R94, R100 ;  /* 0x0000005e8464723c */ /* 0x040be40000001864 */
[----:B-----5:R-:W2:Y:S06]  /*2d70*/  LDSM.16.MT88.4 R92, [R194+0x800] ;  /* 0x00080000c25c783b */ /* 0x020eac0000004200 */
[C---:B---3--:R-:W5:Y:S08]  /*2d80*/  HMMA.16816.F32 R104, R132.reuse, R144, R104 ;  /* 0x000000908468723c */ /* 0x048f700000001868 */
[C---:B------:R-:W5:Y:S08]  /*2d90*/  HMMA.16816.F32 R128, R132.reuse, R146, R128 ;  /* 0x000000928480723c */ /* 0x040f700000001880 */
[C---:B----4-:R-:W5:Y:S08]  /*2da0*/  HMMA.16816.F32 R116, R132.reuse, R152, R116 ;  /* 0x000000988474723c */ /* 0x050f700000001874 */
[----:B------:R5:W5:Y:S02]  /*2db0*/  HMMA.16816.F32 R84, R132, R154, R84 ;  /* 0x0000009a8454723c */ /* 0x000b640000001854 */
[----:B-----5:R-:W3:Y:S06]  /*2dc0*/  LDSM.16.MT88.4 R132, [R196+0x1000] ;  /* 0x00100000c484783b */ /* 0x020eec0000004200 */
[C---:B------:R-:W5:Y:S08]  /*2dd0*/  HMMA.16816.F32 R164, R88.reuse, R148, R164 ;  /* 0x0000009458a4723c */ /* 0x040f7000000018a4 */
[C---:B------:R-:W5:Y:S08]  /*2de0*/  HMMA.16816.F32 R104, R88.reuse, R108, R104 ;  /* 0x0000006c5868723c */ /* 0x040f700000001868 */
[C---:B------:R5:W5:Y:S02]  /*2df0*/  HMMA.16816.F32 R128, R88.reuse, R110, R128 ;  /* 0x0000006e5880723c */ /* 0x040b640000001880 */
[----:B-----5:R-:W4:Y:S06]  /*2e00*/  LDSM.16.MT88.4 R108, [R194+0x1000] ;  /* 0x00100000c26c783b */ /* 0x020f2c0000004200 */
[C---:B-1----:R-:W-:Y:S08]  /*2e10*/  HMMA.16816.F32 R96, R88.reuse, R80, R96 ;  /* 0x000000505860723c */ /* 0x042ff00000001860 */
[C---:B------:R5:W-:Y:S02]  /*2e20*/  HMMA.16816.F32 R100, R88.reuse, R82, R100 ;  /* 0x000000525864723c */ /* 0x040be40000001864 */
[----:B-----5:R-:W1:Y:S06]  /*2e30*/  LDSM.16.MT88.4 R80, [R197+0x1800] ;  /* 0x00180000c550783b */ /* 0x020e6c0000004200 */
[C---:B------:R-:W5:Y:S08]  /*2e40*/  HMMA.16816.F32 R160, R88.reuse, R150, R160 ;  /* 0x0000009658a0723c */ /* 0x040f7000000018a0 */
[C---:B--2---:R-:W5:Y:S08]  /*2e50*/  HMMA.16816.F32 R116, R88.reuse, R92, R116 ;  /* 0x0000005c5874723c */ /* 0x044f700000001874 */
[----:B------:R5:W5:Y:S02]  /*2e60*/  HMMA.16816.F32 R88, R88, R94, R84 ;  /* 0x0000005e5858723c */ /* 0x000b640000001854 */
[----:B-----5:R-:W-:Y:S04]  /*2e70*/  LDSM.16.MT88.4 R84, [R196+0x1800] ;  /* 0x00180000c454783b */ /* 0x020fe80000004200 */
[----:B------:R-:W-:Y:S02]  /*2e80*/  LDSM.16.MT88.4 R92, [R195+0x1800] ;  /* 0x00180000c35c783b */ /* 0x000fe40000004200 */
[C---:B------:R5:W5:Y:S02]  /*2e90*/  HMMA.16816.F32 R164, R124.reuse, R112, R164 ;  /* 0x000000707ca4723c */ /* 0x040b6400000018a4 */
[----:B-----5:R-:W2:Y:S06]  /*2ea0*/  LDS R112, [R193] ;  /* 0x00000000c1707984 */ /* 0x020eac0000000800 */
[C---:B---3--:R-:W5:Y:S08]  /*2eb0*/  HMMA.16816.F32 R104, R124.reuse, R132, R104 ;  /* 0x000000847c68723c */ /* 0x048f700000001868 */
[C---:B------:R-:W5:Y:S08]  /*2ec0*/  HMMA.16816.F32 R128, R124.reuse, R134, R128 ;  /* 0x000000867c80723c */ /* 0x040f700000001880 */
[C---:B------:R5:W-:Y:S02]  /*2ed0*/  HMMA.16816.F32 R160, R124.reuse, R114, R160 ;  /* 0x000000727ca0723c */ /* 0x040be400000018a0 */
[----:B-----5:R-:W-:Y:S06]  /*2ee0*/  LDS R114, [R19+0x6400] ;  /* 0x0064000013727984 */ /* 0x020fec0000000800 */
[C---:B----4-:R-:W-:Y:S08]  /*2ef0*/  HMMA.16816.F32 R116, R124.reuse, R108, R116 ;  /* 0x0000006c7c74723c */ /* 0x050ff00000001874 */
[----:B------:R5:W-:Y:S02]  /*2f00*/  HMMA.16816.F32 R88, R124, R110, R88 ;  /* 0x0000006e7c58723c */ /* 0x000be40000001858 */
[----:B-----5:R-:W3:Y:S06]  /*2f10*/  LDSM.16.MT88.4 R108, [R194+0x1800] ;  /* 0x00180000c26c783b */ /* 0x020eec0000004200 */
[C---:B-1----:R5:W5:Y:S02]  /*2f20*/  HMMA.16816.F32 R164, R120.reuse, R80, R164 ;  /* 0x0000005078a4723c */ /* 0x042b6400000018a4 */
[----:B-----5:R-:W-:Y:S05]  /*2f30*/  LDS R80, [R193+0x400] ;  /* 0x00040000c1507984 */ /* 0x020fea0000000800 */
[--C-:B--2---:R-:W-:Y:S01]  /*2f40*/  HADD2.F32 R81, -RZ, R112.reuse.H0_H0 ;  /* 0x20000070ff517230 */ /* 0x104fe20000004100 */
[C---:B------:R5:W-:Y:S01]  /*2f50*/  HMMA.16816.F32 R104, R120.reuse, R84, R104 ;  /* 0x000000547868723c */ /* 0x040be20000001868 */
[----:B------:R-:W-:Y:S01]  /*2f60*/  HADD2.F32 R112, -RZ, R112.H1_H1 ;  /* 0x30000070ff707230 */ /* 0x000fe20000004100 */
[----:B-----5:R-:W1:Y:S06]  /*2f70*/  LDS R84, [R12+0x6400] ;  /* 0x006400000c547984 */ /* 0x020e6c0000000800 */
[----:B------:R5:W-:Y:S02]  /*2f80*/  HMMA.16816.F32 R128, R120, R86, R128 ;  /* 0x000000567880723c */ /* 0x000be40000001880 */
[----:B-----5:R-:W2:Y:S04]  /*2f90*/  LDS R86, [R193+0x20] ;  /* 0x00002000c1567984 */ /* 0x020ea80000000800 */
[----:B------:R-:W-:Y:S02]  /*2fa0*/  LDS R87, [R14+0x6400] ;  /* 0x006400000e577984 */ /* 0x000fe40000000800 */
[----:B------:R-:W5:Y:S01]  /*2fb0*/  HMMA.16816.F32 R100, R124, R138, R100 ;  /* 0x0000008a7c64723c */ /* 0x000f620000001864 */
[----:B------:R-:W-:Y:S01]  /*2fc0*/  FADD R81, -R164, R81 ;  /* 0x00000051a4517221 */ /* 0x000fe20000000100 */
[----:B------:R-:W-:-:S06]  /*2fd0*/  FADD R112, -R165, R112 ;  /* 0x00000070a5707221 */ /* 0x000fcc0000000100 */
[----:B------:R-:W5:Y:S08]  /*2fe0*/  HMMA.16816.F32 R96, R124, R136, R96 ;  /* 0x000000887c60723c */ /* 0x000f700000001860 */
[C---:B------:R5:W5:Y:S02]  /*2ff0*/  HMMA.16816.F32 R160, R120.reuse, R82, R160 ;  /* 0x0000005278a0723c */ /* 0x040b6400000018a0 */
[----:B-----5:R-:W4:Y:S06]  /*3000*/  LDS R82, [R193+0x10] ;  /* 0x00001000c1527984 */ /* 0x020f2c0000000800 */
[----:B---3--:R5:W-:Y:S02]  /*3010*/  HMMA.16816.F32 R116, R120, R108, R116 ;  /* 0x0000006c7874723c */ /* 0x008be40000001874 */
[----:B-----5:R-:W-:Y:S01]  /*3020*/  LDS R108, [R193+0x50] ;  /* 0x00005000c16c7984 */ /* 0x020fe20000000800 */
[----:B-1----:R-:W-:-:S02]  /*3030*/  HADD2.F32 R85, -RZ, R84.H0_H0 ;  /* 0x20000054ff557230 */ /* 0x002fc40000004100 */
[----:B------:R-:W-:Y:S02]  /*3040*/  HADD2.F32 R84, -RZ, R84.H1_H1 ;  /* 0x30000054ff547230 */ /* 0x000fe40000004100 */
[----:B------:R-:W-:Y:S01]  /*3050*/  F2FP.PACK_AB R109, R112, R81 ;  /* 0x00000051706d723e */ /* 0x000fe200000000ff */
[----:B------:R5:W-:Y:S01]  /*3060*/  HMMA.16816.F32 R100, R120, R94, R100 ;  /* 0x0000005e7864723c */ /* 0x000be20000001864 */
[--C-:B------:R-:W-:Y:S01]  /*3070*/  HADD2.F32 R81, -RZ, R80.reuse.H0_H0 ;  /* 0x20000050ff517230 */ /* 0x100fe20000004100 */
[----:B-----5:R-:W-:Y:S01]  /*3080*/  LDS R94, [R193+0x40] ;  /* 0x00004000c15e7984 */ /* 0x020fe20000000800 */
[----:B------:R-:W-:-:S03]  /*3090*/  HADD2.F32 R80, -RZ, R80.H1_H1 ;  /* 0x30000050ff507230 */ /* 0x000fc60000004100 */
[----:B------:R-:W-:Y:S01]  /*30a0*/  FADD R81, -R166, R81 ;  /* 0x00000051a6517221 */ /* 0x000fe20000000100 */
[----:B------:R-:W1:Y:S01]  /*30b0*/  LDS R95, [R17+0x6400] ;  /* 0x00640000115f7984 */ /* 0x000e620000000800 */
[----:B------:R5:W5:Y:S01]  /*30c0*/  HMMA.16816.F32 R96, R120, R92, R96 ;  /* 0x0000005c7860723c */ /* 0x000b620000001860 */
[----:B------:R-:W-:Y:S01]  /*30d0*/  FADD R80, -R167, R80 ;  /* 0x00000050a7507221 */ /* 0x000fe20000000100 */
[----:B------:R-:W-:Y:S01]  /*30e0*/  FADD R85, -R162, R85 ;  /* 0x00000055a2557221 */ /* 0x000fe20000000100 */
[----:B-----5:R-:W3:Y:S01]  /*30f0*/  LDS R93, [R16+0x6400] ;  /* 0x00640000105d7984 */ /* 0x020ee20000000800 */
[----:B------:R-:W-:-:S03]  /*3100*/  FADD R84, -R163, R84 ;  /* 0x00000054a3547221 */ /* 0x000fc60000000100 */
[----:B------:R-:W3:Y:S01]  /*3110*/  LDS R92, [R193+0x30] ;  /* 0x00003000c15c7984 */ /* 0x000ee20000000800 */
[----:B------:R5:W5:Y:S01]  /*3120*/  HMMA.16816.F32 R88, R120, R110, R88 ;  /* 0x0000006e7858723c */ /* 0x000b620000001858 */
[----:B------:R-:W-:Y:S02]  /*3130*/  F2FP.PACK_AB R115, R84, R85 ;  /* 0x000000555473723e */ /* 0x000fe400000000ff */
[----:B-----5:R-:W3:Y:S04]  /*3140*/  LDS R110, [R18+0x6400] ;  /* 0x00640000126e7984 */ /* 0x020ee80000000800 */
[----:B------:R-:W-:Y:S01]  /*3150*/  F2FP.PACK_AB R111, R80, R81 ;  /* 0x00000051506f723e */ /* 0x000fe200000000ff */
[--C-:B--2---:R-:W-:Y:S01]  /*3160*/  HADD2.F32 R81, -RZ, R86.reuse.H0_H0 ;  /* 0x20000056ff517230 */ /* 0x104fe20000004100 */
[----:B------:R-:W2:Y:S01]  /*3170*/  LDS R112, [R193+0x60] ;  /* 0x00006000c1707984 */ /* 0x000ea20000000800 */
[----:B------:R-:W-:-:S02]  /*3180*/  HADD2.F32 R86, -RZ, R86.H1_H1 ;  /* 0x30000056ff567230 */ /* 0x000fc40000004100 */
[--C-:B----4-:R-:W-:Y:S01]  /*3190*/  HADD2.F32 R83, -RZ, R82.reuse.H0_H0 ;  /* 0x20000052ff537230 */ /* 0x110fe20000004100 */
[----:B------:R-:W-:Y:S01]  /*31a0*/  FADD R81, -R104, R81 ;  /* 0x0000005168517221 */ /* 0x000fe20000000100 */
[----:B------:R-:W-:Y:S01]  /*31b0*/  HADD2.F32 R82, -RZ, R82.H1_H1 ;  /* 0x30000052ff527230 */ /* 0x000fe20000004100 */
[----:B------:R-:W-:Y:S01]  /*31c0*/  FADD R86, -R105, R86 ;  /* 0x0000005669567221 */ /* 0x000fe20000000100 */
[----:B------:R-:W4:Y:S01]  /*31d0*/  LDS R84, [R193+0x70] ;  /* 0x00007000c1547984 */ /* 0x000f220000000800 */
[----:B------:R-:W-:Y:S01]  /*31e0*/  FADD R83, -R160, R83 ;  /* 0x00000053a0537221 */ /* 0x000fe20000000100 */
[--C-:B------:R-:W-:Y:S01]  /*31f0*/  HADD2.F32 R80, -RZ, R87.reuse.H1_H1 ;  /* 0x30000057ff507230 */ /* 0x100fe20000004100 */
[----:B------:R-:W-:Y:S01]  /*3200*/  FADD R82, -R161, R82 ;  /* 0x00000052a1527221 */ /* 0x000fe20000000100 */
[----:B------:R-:W-:Y:S02]  /*3210*/  F2FP.PACK_AB R105, R86, R81 ;  /* 0x000000515669723e */ /* 0x000fe400000000ff */
[----:B------:R-:W2:Y:S01]  /*3220*/  LDS R86, [R20+0x6400] ;  /* 0x0064000014567984 */ /* 0x000ea20000000800 */
[----:B------:R-:W-:Y:S01]  /*3230*/  FADD R80, -R107, R80 ;  /* 0x000000506b507221 */ /* 0x000fe20000000100 */
[----:B------:R-:W-:Y:S01]  /*3240*/  F2FP.PACK_AB R113, R82, R83 ;  /* 0x000000535271723e */ /* 0x000fe200000000ff */
[----:B------:R-:W-:Y:S01]  /*3250*/  HADD2.F32 R83, -RZ, R87.H0_H0 ;  /* 0x20000057ff537230 */ /* 0x000fe20000004100 */
[----:B------:R-:W-:Y:S06]  /*3260*/  BAR.SYNC 0x0 ;  /* 0x0000000000007b1d */ /* 0x000fec0000000000 */
[----:B------:R-:W-:Y:S01]  /*3270*/  FADD R83, -R106, R83 ;  /* 0x000000536a537221 */ /* 0x000fe20000000100 */
[----:B-1----:R-:W-:-:S02]  /*3280*/  HADD2.F32 R87, -RZ, R95.H0_H0 ;  /* 0x2000005fff577230 */ /* 0x002fc40000004100 */
[--C-:B---3--:R-:W-:Y:S02]  /*3290*/  HADD2.F32 R81, -RZ, R93.reuse.H0_H0 ;  /* 0x2000005dff517230 */ /* 0x108fe40000004100 */
[----:B------:R-:W-:Y:S01]  /*32a0*/  F2FP.PACK_AB R107, R80, R83 ;  /* 0x00000053506b723e */ /* 0x000fe200000000ff */
[--C-:B------:R-:W-:Y:S01]  /*32b0*/  HADD2.F32 R83, -RZ, R94.reuse.H0_H0 ;  /* 0x2000005eff537230 */ /* 0x100fe20000004100 */
[----:B------:R-:W-:Y:S01]  /*32c0*/  FADD R87, -R98, R87 ;  /* 0x0000005762577221 */ /* 0x000fe20000000100 */
[----:B------:R-:W-:Y:S01]  /*32d0*/  HADD2.F32 R80, -RZ, R93.H1_H1 ;  /* 0x3000005dff507230 */ /* 0x000fe20000004100 */
[----:B------:R-:W-:Y:S01]  /*32e0*/  FADD R81, -R130, R81 ;  /* 0x0000005182517221 */ /* 0x000fe20000000100 */
[----:B------:R-:W-:Y:S01]  /*32f0*/  HADD2.F32 R94, -RZ, R94.H1_H1 ;  /* 0x3000005eff5e7230 */ /* 0x000fe20000004100 */
[----:B------:R-:W-:Y:S01]  /*3300*/  FADD R83, -R96, R83 ;  /* 0x0000005360537221 */ /* 0x000fe20000000100 */
[--C-:B------:R-:W-:Y:S01]  /*3310*/  HADD2.F32 R85, -RZ, R92.reuse.H0_H0 ;  /* 0x2000005cff557230 */ /* 0x100fe20000004100 */
[----:B------:R-:W-:Y:S01]  /*3320*/  FADD R80, -R131, R80 ;  /* 0x0000005083507221 */ /* 0x000fe20000000100 */
[----:B------:R-:W-:Y:S01]  /*3330*/  HADD2.F32 R92, -RZ, R92.H1_H1 ;  /* 0x3000005cff5c7230 */ /* 0x000fe20000004100 */
[----:B------:R-:W-:Y:S01]  /*3340*/  FADD R94, -R97, R94 ;  /* 0x0000005e615e7221 */ /* 0x000fe20000000100 */
[----:B------:R-:W-:Y:S01]  /*3350*/  HADD2.F32 R82, -RZ, R95.H1_H1 ;  /* 0x3000005fff527230 */ /* 0x000fe20000004100 */
[----:B------:R-:W-:Y:S01]  /*3360*/  FADD R85, -R128, R85 ;  /* 0x0000005580557221 */ /* 0x000fe20000000100 */
[----:B------:R-:W-:Y:S01]  /*3370*/  F2FP.PACK_AB R123, R80, R81 ;  /* 0x00000051507b723e */ /* 0x000fe200000000ff */
[----:B------:R-:W-:Y:S01]  /*3380*/  FADD R92, -R129, R92 ;  /* 0x0000005c815c7221 */ /* 0x000fe20000000100 */
[----:B------:R-:W-:Y:S01]  /*3390*/  F2FP.PACK_AB R129, R94, R83 ;  /* 0x000000535e81723e */ /* 0x000fe200000000ff */
[----:B------:R-:W-:Y:S01]  /*33a0*/  HADD2.F32 R81, -RZ, R108.H0_H0 ;  /* 0x2000006cff517230 */ /* 0x000fe20000004100 */
[----:B------:R-:W-:Y:S01]  /*33b0*/  FADD R82, -R99, R82 ;  /* 0x0000005263527221 */ /* 0x000fe20000000100 */
[----:B------:R-:W-:Y:S01]  /*33c0*/  HADD2.F32 R83, -RZ, R110.H0_H0 ;  /* 0x2000006eff537230 */ /* 0x000fe20000004100 */
[----:B------:R-:W-:Y:S01]  /*33d0*/  F2FP.PACK_AB R121, R92, R85 ;  /* 0x000000555c79723e */ /* 0x000fe200000000ff */
[----:B------:R-:W-:Y:S01]  /*33e0*/  HADD2.F32 R108, -RZ, R108.H1_H1 ;  /* 0x3000006cff6c7230 */ /* 0x000fe20000004100 */
[----:B------:R-:W-:Y:S01]  /*33f0*/  FADD R81, -R100, R81 ;  /* 0x0000005164517221 */ /* 0x000fe20000000100 */
[----:B------:R-:W-:Y:S01]  /*3400*/  HADD2.F32 R110, -RZ, R110.H1_H1 ;  /* 0x3000006eff6e7230 */ /* 0x000fe20000004100 */
[----:B------:R-:W-:Y:S01]  /*3410*/  FADD R83, -R102, R83 ;  /* 0x0000005366537221 */ /* 0x000fe20000000100 */
[----:B------:R-:W-:Y:S01]  /*3420*/  F2FP.PACK_AB R99, R82, R87 ;  /* 0x000000575263723e */ /* 0x000fe200000000ff */
[----:B------:R-:W-:Y:S01]  /*3430*/  FADD R108, -R101, R108 ;  /* 0x0000006c656c7221 */ /* 0x000fe20000000100 */
[----:B--2---:R-:W-:Y:S01]  /*3440*/  HADD2.F32 R85, -RZ, R112.H0_H0 ;  /* 0x20000070ff557230 */ /* 0x004fe20000004100 */
[----:B------:R-:W-:Y:S01]  /*3450*/  FADD R110, -R103, R110 ;  /* 0x0000006e676e7221 */ /* 0x000fe20000000100 */
[----:B------:R-:W-:Y:S01]  /*3460*/  HADD2.F32 R87, -RZ, R114.H0_H0 ;  /* 0x20000072ff577230 */ /* 0x000fe20000004100 */
[----:B------:R-:W-:Y:S01]  /*3470*/  IADD3 R96, P2, R6, R21, RZ ;  /* 0x0000001506607210 */ /* 0x000fe20007f5e0ff */
[----:B------:R-:W-:Y:S01]  /*3480*/  HADD2.F32 R112, -RZ, R112.H1_H1 ;  /* 0x30000070ff707230 */ /* 0x000fe20000004100 */
[----:B------:R-:W-:Y:S01]  /*3490*/  F2FP.PACK_AB R131, R108, R81 ;  /* 0x000000516c83723e */ /* 0x000fe200000000ff */
[----:B----4-:R-:W-:Y:S01]  /*34a0*/  HADD2.F32 R81, -RZ, R84.H0_H0 ;  /* 0x20000054ff517230 */ /* 0x010fe20000004100 */
[----:B------:R-:W-:Y:S01]  /*34b0*/  F2FP.PACK_AB R133, R110, R83 ;  /* 0x000000536e85723e */ /* 0x000fe200000000ff */
[----:B------:R-:W-:Y:S01]  /*34c0*/  HADD2.F32 R83, -RZ, R86.H0_H0 ;  /* 0x20000056ff537230 */ /* 0x000fe20000004100 */
[----:B------:R-:W-:Y:S01]  /*34d0*/  FADD R85, -R116, R85 ;  /* 0x0000005574557221 */ /* 0x000fe20000000100 */
[----:B------:R-:W-:Y:S01]  /*34e0*/  HADD2.F32 R114, -RZ, R114.H1_H1 ;  /* 0x30000072ff727230 */ /* 0x000fe20000004100 */
[----:B------:R-:W-:Y:S01]  /*34f0*/  FADD R112, -R117, R112 ;  /* 0x0000007075707221 */ /* 0x000fe20000000100 */
[----:B------:R-:W-:Y:S01]  /*3500*/  HADD2.F32 R84, -RZ, R84.H1_H1 ;  /* 0x30000054ff547230 */ /* 0x000fe20000004100 */
[----:B------:R-:W-:Y:S01]  /*3510*/  FADD R87, -R118, R87 ;  /* 0x0000005776577221 */ /* 0x000fe20000000100 */
[----:B------:R-:W-:Y:S01]  /*3520*/  HADD2.F32 R86, -RZ, R86.H1_H1 ;  /* 0x30000056ff567230 */ /* 0x000fe20000004100 */
[----:B------:R-:W-:Y:S01]  /*3530*/  FADD R114, -R119, R114 ;  /* 0x0000007277727221 */ /* 0x000fe20000000100 */
[----:B------:R-:W-:Y:S01]  /*3540*/  FADD R81, -R88, R81 ;  /* 0x0000005158517221 */ /* 0x000fe20000000100 */
[----:B------:R-:W-:Y:S01]  /*3550*/  FADD R84, -R89, R84 ;  /* 0x0000005459547221 */ /* 0x000fe20000000100 */
[----:B------:R-:W-:Y:S01]  /*3560*/  FADD R83, -R90, R83 ;  /* 0x000000535a537221 */ /* 0x000fe20000000100 */
[----:B------:R-:W-:Y:S01]  /*3570*/  FADD R86, -R91, R86 ;  /* 0x000000565b567221 */ /* 0x000fe20000000100 */
[----:B------:R-:W-:Y:S01]  /*3580*/  IMAD R80, R214, 0x48, R215 ;  /* 0x00000048d6507824 */ /* 0x000fe200078e02d7 */
[----:B------:R-:W-:Y:S01]  /*3590*/  F2FP.PACK_AB R117, R112, R85 ;  /* 0x000000557075723e */ /* 0x000fe200000000ff */
[----:B------:R-:W-:Y:S01]  /*35a0*/  IMAD.X R97, R7, 0x1, R186, P2 ;  /* 0x0000000107617824 */ /* 0x000fe200010e06ba */
[----:B------:R-:W-:Y:S01]  /*35b0*/  F2FP.PACK_AB R119, R114, R87 ;  /* 0x000000577277723e */ /* 0x000fe200000000ff */
[----:B------:R-:W-:Y:S01]  /*35c0*/  IMAD.U32 R103, RZ, RZ, UR6 ;  /* 0x00000006ff677e24 */ /* 0x000fe2000f8e00ff */
[----:B------:R-:W-:-:S02]  /*35d0*/  F2FP.PACK_AB R135, R84, R81 ;  /* 0x000000515487723e */ /* 0x000fc400000000ff */
[----:B------:R-:W-:Y:S02]  /*35e0*/  F2FP.PACK_AB R137, R86, R83 ;  /* 0x000000535689723e */ /* 0x000fe400000000ff */
[----:B------:R-:W-:Y:S02]  /*35f0*/  LEA R100, R80, 0xa000, 0x1 ;  /* 0x0000a00050647811 */ /* 0x000fe400078e08ff */
[----:B------:R-:W-:Y:S02]  /*3600*/  IADD3 R98, P3, R8, -0x30, RZ ;  /* 0xffffffd008627810 */ /* 0x000fe40007f7e0ff */
[----:B------:R-:W-:Y:S01]  /*3610*/  LOP3.LUT R102, R103, 0x38, R240, 0xf8, !PT ;  /* 0x0000003867667812 */ /* 0x000fe200078ef8f0 */
[----:B------:R-:W-:Y:S01]  /*3620*/  STS [R100], R109 ;  /* 0x0000006d64007388 */ /* 0x000fe20000000800 */
[----:B------:R-:W-:Y:S02]  /*3630*/  ISETP.GE.U32.AND P5, PT, R98, UR5, PT ;  /* 0x0000000562007c0c */ /* 0x000fe4000bfa6070 */
[----:B------:R-:W-:Y:S01]  /*3640*/  IADD3 R98, P2, R8, -0x10, RZ ;  /* 0xfffffff008627810 */ /* 0x000fe20007f5e0ff */
[----:B------:R-:W-:Y:S01]  /*3650*/  STS [R100+0x480], R111 ;  /* 0x0004806f64007388 */ /* 0x000fe20000000800 */
[----:B------:R-:W-:-:S02]  /*3660*/  IADD3.X R101, R9, -0x1, RZ, P3, !PT ;  /* 0xffffffff09657810 */ /* 0x000fc40001ffe4ff */
[----:B------:R-:W-:Y:S01]  /*3670*/  ISETP.GE.U32.AND P3, PT, R98, UR5, PT ;  /* 0x0000000562007c0c */ /* 0x000fe2000bf66070 */
[----:B------:R-:W-:Y:S01]  /*3680*/  STS [R100+0x10], R113 ;  /* 0x0000107164007388 */ /* 0x000fe20000000800 */
[----:B------:R-:W-:-:S03]  /*3690*/  ISETP.GE.U32.AND.EX P5, PT, R101, UR8, PT, P5 ;  /* 0x0000000865007c0c */ /* 0x000fc6000bfa6150 */
        /* <DEDUP_REMOVED lines=18> */
[----:B------:R-:W-:Y:S04]  /*37c0*/  LDSM.16.MT88.4 R172, [R192+0x4000] ;  /* 0x00400000c0ac783b */ /* 0x000fe80000004200 */
[----:B------:R-:W-:Y:S04]  /*37d0*/  LDSM.16.MT88.4 R148, [R192+0x4800] ;  /* 0x00480000c094783b */ /* 0x000fe80000004200 */
[----:B------:R-:W-:Y:S04]  /*37e0*/  LDSM.16.MT88.4 R124, [R192+0x5000] ;  /* 0x00500000c07c783b */ /* 0x000fe80000004200 */
[----:B-1----:R1:W-:Y:S01]  /*37f0*/  @P6 STG.E.128 [R96.64], R80 ;  /* 0x0000005060006986 */ /* 0x0023e2000c101d0c */
[----:B------:R-:W-:-:S03]  /*3800*/  IADD3 R100, P6, R8, -0x20, RZ ;  /* 0xffffffe008647810 */ /* 0x000fc60007fde0ff */
[----:B--2---:R-:W-:Y:S01]  /*3810*/  @P4 STG.E.128 [R96.64+0x10000], R84 ;  /* 0x0100005460004986 */ /* 0x004fe2000c101d0c */
[----:B------:R-:W-:Y:S02]  /*3820*/  ISETP.GE.U32.AND P4, PT, R100, UR5, PT ;  /* 0x0000000564007c0c */ /* 0x000fe4000bf86070 */
[C---:B------:R-:W-:Y:S01]  /*3830*/  IADD3.X R100, R9.reuse, -0x1, RZ, P6, !PT ;  /* 0xffffffff09647810 */ /* 0x040fe200037fe4ff */
[----:B---3--:R-:W-:Y:S01]  /*3840*/  @P0 STG.E.128 [R96.64+0x30000], R92 ;  /* 0x0300005c60000986 */ /* 0x008fe2000c101d0c */
[----:B------:R-:W-:Y:S02]  /*3850*/  ISETP.GE.U32.AND P0, PT, R8, UR5, PT ;  /* 0x0000000508007c0c */ /* 0x000fe4000bf06070 */
[----:B------:R-:W-:Y:S01]  /*3860*/  ISETP.GE.U32.AND.EX P4, PT, R100, UR8, PT, P4 ;  /* 0x0000000864007c0c */ /* 0x000fe2000bf86140 */
[----:B----4-:R-:W-:Y:S01]  /*3870*/  @P1 STG.E.128 [R96.64+0x20000], R88 ;  /* 0x0200005860001986 */ /* 0x010fe2000c101d0c */
[----:B------:R-:W-:-:S04]  /*3880*/  ISETP.GE.U32.AND.EX P0, PT, R9, UR8, PT, P0 ;  /* 0x0000000809007c0c */ /* 0x000fc8000bf06100 */
[----:B------:R-:W-:Y:S01]  /*3890*/  SEL R242, RZ, 0x10, P0 ;  /* 0x00000010fff27807 */ /* 0x000fe20000000000 */
[----:B-1----:R-:W-:Y:S01]  /*38a0*/  IMAD.U32 R81, RZ, RZ, UR10 ;  /* 0x0000000aff517e24 */ /* 0x002fe2000f8e00ff */
[----:B------:R-:W-:Y:S01]  /*38b0*/  IADD3.X R80, R9, -0x1, RZ, P2, !PT ;  /* 0xffffffff09507810 */ /* 0x000fe200017fe4ff */
[----:B------:R-:W-:Y:S01]  /*38c0*/  IMAD.U32 R82, RZ, RZ, UR10 ;  /* 0x0000000aff527e24 */ /* 0x000fe2000f8e00ff */
[----:B------:R-:W-:Y:S01]  /*38d0*/  ISETP.LT.U32.AND P2, PT, R102, 0x80, PT ;  /* 0x000000806600780c */ /* 0x000fe20003f41070 */
[----:B------:R-:W-:Y:S01]  /*38e0*/  IMAD.U32 R83, RZ, RZ, UR10 ;  /* 0x0000000aff537e24 */ /* 0x000fe2000f8e00ff */
[----:B------:R-:W-:Y:S01]  /*38f0*/  ISETP.GE.U32.AND.EX P3, PT, R80, UR8, PT, P3 ;  /* 0x0000000850007c0c */ /* 0x000fe2000bf66130 */
[----:B------:R-:W-:Y:S01]  /*3900*/  UIADD3 UR8, UR7, -0x1, URZ ;  /* 0xffffffff07087890 */ /* 0x000fe2000fffe03f */
[C---:B------:R-:W-:Y:S01]  /*3910*/  ISETP.LT.U32.AND.EX P1, PT, R81.reuse, RZ, !P4, P2 ;  /* 0x000000ff5100720c */ /* 0x040fe20006721120 */
[----:B------:R-:W-:Y:S04]  /*3920*/  LDSM.16.MT88.4 R100, [R192+0x5800] ;  /* 0x00580000c064783b */ /* 0x000fe80000004200 */
[----:B------:R-:W-:Y:S06]  /*3930*/  BAR.SYNC 0x0 ;  /* 0x0000000000007b1d */ /* 0x000fec0000000000 */
[----:B------:R-:W-:Y:S01]  /*3940*/  UISETP.GE.AND UP0, UPT, UR4, UR8, UPT ;  /* 0x000000080400728c */ /* 0x000fe2000bf06270 */
[----:B------:R-:W-:Y:S01]  /*3950*/  ISETP.LT.U32.AND.EX P6, PT, R81, RZ, !P5, P2 ;  /* 0x000000ff5100720c */ /* 0x000fe20006fc1120 */
[----:B------:R-:W-:Y:S01]  /*3960*/  STS [R208], R109 ;  /* 0x0000006dd0007388 */ /* 0x000fe20000000800 */
[----:B------:R-:W-:Y:S01]  /*3970*/  P2R R228, PR, RZ, 0x2 ;  /* 0x00000002ffe47803 */ /* 0x000fe20000000000 */
[----:B------:R-:W-:Y:S01]  /*3980*/  UIADD3 UR4, UR4, 0x1, URZ ;  /* 0x0000000104047890 */ /* 0x000fe2000fffe03f */
[----:B------:R-:W-:Y:S01]  /*3990*/  SEL R81, RZ, 0x10, P4 ;  /* 0x00000010ff517807 */ /* 0x000fe20002000000 */
[----:B------:R-:W-:Y:S01]  /*39a0*/  STS [R208+0x420], R111 ;  /* 0x0004206fd0007388 */ /* 0x000fe20000000800 */
[----:B------:R-:W-:-:S02]  /*39b0*/  ISETP.LT.U32.AND.EX P1, PT, R82, RZ, !P3, P2 ;  /* 0x000000ff5200720c */ /* 0x000fc40005f21120 */
[----:B------:R-:W-:Y:S01]  /*39c0*/  SEL R243, RZ, 0x10, P3 ;  /* 0x00000010fff37807 */ /* 0x000fe20001800000 */
[----:B------:R-:W-:Y:S01]  /*39d0*/  STS [R208+0x10], R113 ;  /* 0x00001071d0007388 */ /* 0x000fe20000000800 */
[----:B------:R-:W-:Y:S02]  /*39e0*/  SEL R80, RZ, 0x10, P5 ;  /* 0x00000010ff507807 */ /* 0x000fe40002800000 */
[----:B------:R-:W-:Y:S01]  /*39f0*/  ISETP.LT.U32.AND.EX P0, PT, R83, RZ, !P0, P2 ;  /* 0x000000ff5300720c */ /* 0x000fe20004701120 */
[----:B------:R-:W-:Y:S01]  /*3a00*/  STS [R208+0x430], R115 ;  /* 0x00043073d0007388 */ /* 0x000fe20000000800 */
[----:B------:R-:W-:Y:S02]  /*3a10*/  PLOP3.LUT P3, PT, PT, PT, UP0, 0x40, 0x0 ;  /* 0x000000000000781c */ /* 0x000fe40003f6e808 */
[----:B------:R-:W-:Y:S01]  /*3a20*/  PLOP3.LUT P2, PT, PT, PT, UP0, 0x40, 0x0 ;  /* 0x000000000000781c */ /* 0x000fe20003f4e808 */
[----:B------:R-:W-:Y:S01]  /*3a30*/  STS [R208+0x20], R105 ;  /* 0x00002069d0007388 */ /* 0x000fe20000000800 */
[----:B------:R-:W-:-:S02]  /*3a40*/  SEL R90, R81, RZ, P3 ;  /* 0x000000ff515a7207 */ /* 0x000fc40001800000 */
[----:B------:R-:W-:Y:S01]  /*3a50*/  SEL R88, R80, RZ, P2 ;  /* 0x000000ff50587207 */ /* 0x000fe20001000000 */
[----:B------:R-:W-:Y:S01]  /*3a60*/  STS [R208+0x440], R107 ;  /* 0x0004406bd0007388 */ /* 0x000fe20000000800 */
[----:B------:R-:W-:Y:S02]  /*3a70*/  PLOP3.LUT P2, PT, PT, PT, UP0, 0x40, 0x0 ;  /* 0x000000000000781c */ /* 0x000fe40003f4e808 */
[----:B------:R-:W-:Y:S01]  /*3a80*/  IADD3 R232, P3, R6, R13, RZ ;  /* 0x0000000d06e87210 */ /* 0x000fe20007f7e0ff */
[----:B------:R-:W-:Y:S01]  /*3a90*/  STS [R208+0x30], R121 ;  /* 0x00003079d0007388 */ /* 0x000fe20000000800 */
[----:B------:R-:W-:Y:S02]  /*3aa0*/  SEL R242, R242, RZ, P2 ;  /* 0x000000fff2f27207 */ /* 0x000fe40001000000 */
[----:B------:R-:W-:Y:S01]  /*3ab0*/  PLOP3.LUT P2, PT, PT, PT, UP0, 0x40, 0x0 ;  /* 0x000000000000781c */ /* 0x000fe20003f4e808 */
[----:B------:R-:W-:Y:S01]  /*3ac0*/  STS [R208+0x450], R123 ;  /* 0x0004507bd0007388 */ /* 0x000fe20000000800 */
[----:B------:R-:W-:Y:S01]  /*3ad0*/  IMAD.X R92, R7, 0x1, R22, P3 ;  /* 0x00000001075c7824 */ /* 0x000fe200018e0616 */
[----:B------:R-:W-:-:S02]  /*3ae0*/  IADD3 R236, P3, R232, 0x50000, RZ ;  /* 0x00050000e8ec7810 */ /* 0x000fc40007f7e0ff */
[----:B------:R-:W-:Y:S01]  /*3af0*/  STS [R208+0x40], R129 ;  /* 0x00004081d0007388 */ /* 0x000fe20000000800 */
[----:B------:R-:W-:Y:S02]  /*3b00*/  SEL R243, R243, RZ, P2 ;  /* 0x000000fff3f37207 */ /* 0x000fe40001000000 */
[C---:B------:R-:W-:Y:S01]  /*3b10*/  IADD3 R238, P2, R232.reuse, 0x40000, RZ ;  /* 0x00040000e8ee7810 */ /* 0x040fe20007f5e0ff */
[----:B------:R-:W-:Y:S01]  /*3b20*/  STS [R208+0x460], R99 ;  /* 0x00046063d0007388 */ /* 0x000fe20000000800 */
[--C-:B------:R-:W-:Y:S01]  /*3b30*/  IMAD.X R237, RZ, RZ, R92.reuse, P3 ;  /* 0x000000ffffed7224 */ /* 0x100fe200018e065c */
[----:B------:R-:W-:Y:S02]  /*3b40*/  SEL R245, RZ, 0x10, !P6 ;  /* 0x00000010fff57807 */ /* 0x000fe40007000000 */
[----:B------:R-:W-:Y:S01]  /*3b50*/  STS [R208+0x50], R131 ;  /* 0x00005083d0007388 */ /* 0x000fe20000000800 */
[----:B------:R-:W-:Y:S01]  /*3b60*/  IMAD.X R239, RZ, RZ, R92, P2 ;  /* 0x000000ffffef7224 */ /* 0x000fe200010e065c */
[----:B------:R-:W-:-:S02]  /*3b70*/  IADD3 R234, P2, R232, 0x60000, RZ ;  /* 0x00060000e8ea7810 */ /* 0x000fc40007f5e0ff */
[----:B------:R-:W-:Y:S01]  /*3b80*/  STS [R208+0x470], R133 ;  /* 0x00047085d0007388 */ /* 0x000fe20000000800 */
[----:B------:R-:W-:Y:S02]  /*3b90*/  IADD3 R232, P3, R232, 0x70000, RZ ;  /* 0x00070000e8e87810 */ /* 0x000fe40007f7e0ff */
[--C-:B------:R-:W-:Y:S01]  /*3ba0*/  IMAD.X R235, RZ, RZ, R92.reuse, P2 ;  /* 0x000000ffffeb7224 */ /* 0x100fe200010e065c */
[----:B------:R-:W-:Y:S01]  /*3bb0*/  STS [R208+0x60], R117 ;  /* 0x00006075d0007388 */ /* 0x000fe20000000800 */
[----:B------:R-:W-:Y:S01]  /*3bc0*/  IADD3 R244, P2, R6, R15, RZ ;  /* 0x0000000f06f47210 */ /* 0x000fe20007f5e0ff */
[----:B------:R-:W-:Y:S01]  /*3bd0*/  IMAD.X R233, RZ, RZ, R92, P3 ;  /* 0x000000ffffe97224 */ /* 0x000fe200018e065c */
[----:B------:R-:W-:Y:S01]  /*3be0*/  PLOP3.LUT P3, PT, PT, PT, UP0, 0x40, 0x0 ;  /* 0x000000000000781c */ /* 0x000fe20003f6e808 */
[----:B------:R-:W-:Y:S01]  /*3bf0*/  STS [R208+0x480], R119 ;  /* 0x00048077d0007388 */ /* 0x000fe20000000800 */
[----:B------:R-:W-:Y:S01]  /*3c00*/  ISETP.NE.U32.AND P5, PT, R88, RZ, PT ;  /* 0x000000ff5800720c */ /* 0x000fe20003fa5070 */
[----:B------:R-:W-:Y:S01]  /*3c10*/  IMAD.X R241, R7, 0x1, R184, P2 ;  /* 0x0000000107f17824 */ /* 0x000fe200010e06b8 */
[----:B------:R-:W-:Y:S01]  /*3c20*/  IADD3 R230, P2, R244, 0x40000, RZ ;  /* 0x00040000f4e67810 */ /* 0x000fe20007f5e0ff */
[----:B------:R-:W-:Y:S01]  /*3c30*/  STS [R208+0x70], R135 ;  /* 0x00007087d0007388 */ /* 0x000fe20000000800 */
[----:B------:R-:W-:-:S02]  /*3c40*/  SEL R245, R245, RZ, P3 ;  /* 0x000000fff5f57207 */ /* 0x000fc40001800000 */
[----:B------:R-:W-:Y:S01]  /*3c50*/  ISETP.NE.U32.AND P4, PT, R90, RZ, PT ;  /* 0x000000ff5a00720c */ /* 0x000fe20003f85070 */
[----:B------:R-:W-:Y:S01]  /*3c60*/  STS [R208+0x490], R137 ;  /* 0x00049089d0007388 */ /* 0x000fe20000000800 */
[----:B------:R-:W-:-:S03]  /*3c70*/  IMAD.X R231, RZ, RZ, R241, P2 ;  /* 0x000000ffffe77224 */ /* 0x000fc600010e06f1 */
[----:B------:R-:W-:Y:S06]  /*3c80*/  BAR.SYNC 0x0 ;  /* 0x0000000000007b1d */ /* 0x000fec0000000000 */
[----:B------:R-:W1:Y:S01]  /*3c90*/  LDS R81, [R207] ;  /* 0x00000000cf517984 */ /* 0x000e620000000800 */
[----:B------:R-:W-:Y:S01]  /*3ca0*/  ISETP.NE.U32.AND P3, PT, R243, RZ, PT ;  /* 0x000000fff300720c */ /* 0x000fe20003f65070 */
[----:B------:R-:W-:Y:S01]  /*3cb0*/  IMAD.SHL.U32 R243, R223, 0x40, RZ ;  /* 0x00000040dff37824 */ /* 0x000fe200078e00ff */
[----:B------:R-:W-:Y:S01]  /*3cc0*/  ISETP.NE.U32.AND P2, PT, R242, RZ, PT ;  /* 0x000000fff200720c */ /* 0x000fe20003f45070 */
[----:B------:R-:W2:Y:S01]  /*3cd0*/  LDS R80, [R207+0x84] ;  /* 0x00008400cf507984 */ /* 0x000ea20000000800 */
[----:B------:R-:W-:-:S02]  /*3ce0*/  P2R R229, PR, RZ, 0x40 ;  /* 0x00000040ffe57803 */ /* 0x000fc40000000000 */
[----:B------:R-:W-:Y:S01]  /*3cf0*/  ISETP.NE.U32.AND P6, PT, R245, RZ, PT ;  /* 0x000000fff500720c */ /* 0x000fe20003fc5070 */
[----:B------:R-:W3:Y:S01]  /*3d00*/  LDS R83, [R207+0x420] ;  /* 0x00042000cf537984 */ /* 0x000ee20000000800 */
[----:B------:R-:W-:Y:S02]  /*3d10*/  LOP3.LUT R243, R243, 0x38, R240, 0xf8, !PT ;  /* 0x00000038f3f37812 */ /* 0x000fe400078ef8f0 */
[----:B------:R-:W-:Y:S01]  /*3d20*/  P2R R224, PR, RZ, 0x2 ;  /* 0x00000002ffe07803 */ /* 0x000fe20000000000 */
[----:B------:R-:W4:Y:S01]  /*3d30*/  LDS R85, [R207+0x4a4] ;  /* 0x0004a400cf557984 */ /* 0x000f220000000800 */
[----:B------:R-:W-:-:S03]  /*3d40*/  LEA R247, R243, 0x6000, 0x1 ;  /* 0x00006000f3f77811 */ /* 0x000fc600078e08ff */
        /* <DEDUP_REMOVED lines=31> */
[----:B------:R-:W-:Y:S04]  /*3f40*/  LDSM.16.MT88.4 R152, [R192+0x8000] ;  /* 0x00800000c098783b */ /* 0x000fe80000004200 */
[----:B------:R-:W2:Y:S04]  /*3f50*/  LDSM.16.MT88.4 R164, [R196] ;  /* 0x00000000c4a4783b */ /* 0x000ea80000004200 */
[----:B------:R-:W3:Y:S04]  /*3f60*/  LDSM.16.MT88.4 R160, [R195] ;  /* 0x00000000c3a0783b */ /* 0x000ee80000004200 */
[----:B------:R-:W4:Y:S04]  /*3f70*/  LDSM.16.MT88.4 R156, [R194] ;  /* 0x00000000c29c783b */ /* 0x000f280000004200 */
[----:B------:R-:W3:Y:S04]  /*3f80*/  LDSM.16.MT88.4 R144, [R197+0x800] ;  /* 0x00080000c590783b */ /* 0x000ee80000004200 */
[----:B------:R-:W-:Y:S04]  /*3f90*/  LDSM.16.MT88.4 R128, [R192+0x8800] ;  /* 0x00880000c080783b */ /* 0x000fe80000004200 */
[----:B------:R-:W3:Y:S04]  /*3fa0*/  LDSM.16.MT88.4 R140, [R196+0x800] ;  /* 0x00080000c48c783b */ /* 0x000ee80000004200 */
[----:B------:R-:W3:Y:S04]  /*3fb0*/  LDSM.16.MT88.4 R136, [R195+0x800] ;  /* 0x00080000c388783b */ /* 0x000ee80000004200 */
[----:B------:R-:W4:Y:S04]  /*3fc0*/  LDSM.16.MT88.4 R132, [R194+0x800] ;  /* 0x00080000c284783b */ /* 0x000f280000004200 */
[----:B------:R-:W4:Y:S01]  /*3fd0*/  LDSM.16.MT88.4 R120, [R197+0x1000] ;  /* 0x00100000c578783b */ /* 0x000f220000004200 */
[C---:B-1----:R-:W5:Y:S03]  /*3fe0*/  HMMA.16816.F32 R68, R172.reuse, R168, R68 ;  /* 0x000000a8ac44723c */ /* 0x042f660000001844 */
[----:B------:R-:W-:Y:S04]  /*3ff0*/  LDSM.16.MT88.4 R104, [R192+0x9000] ;  /* 0x00900000c068783b */ /* 0x000fe80000004200 */
[----:B------:R-:W1:Y:S01]  /*4000*/  LDSM.16.MT88.4 R116, [R196+0x1000] ;  /* 0x00100000c474783b */ /* 0x000e620000004200 */
[C---:B------:R-:W5:Y:S03]  /*4010*/  HMMA.16816.F32 R72, R172.reuse, R170, R72 ;  /* 0x000000aaac48723c */ /* 0x040f660000001848 */
[----:B------:R-:W1:Y:S04]  /*4020*/  LDSM.16.MT88.4 R112, [R195+0x1000] ;  /* 0x00100000c370783b */ /* 0x000e680000004200 */
[----:B------:R-:W1:Y:S01]  /*4030*/  LDSM.16.MT88.4 R108, [R194+0x1000] ;  /* 0x00100000c26c783b */ /* 0x000e620000004200 */
[C---:B--2---:R-:W5:Y:S03]  /*4040*/  HMMA.16816.F32 R76, R172.reuse, R164, R76 ;  /* 0x000000a4ac4c723c */ /* 0x044f66000000184c */
[----:B------:R-:W2:Y:S04]  /*4050*/  LDSM.16.MT88.4 R96, [R197+0x1800] ;  /* 0x00180000c560783b */ /* 0x000ea80000004200 */
[----:B------:R-:W-:Y:S01]  /*4060*/  LDSM.16.MT88.4 R80, [R192+0x9800] ;  /* 0x00980000c050783b */ /* 0x000fe20000004200 */
[C---:B------:R-:W5:Y:S03]  /*4070*/  HMMA.16816.F32 R180, R172.reuse, R166, R180 ;  /* 0x000000a6acb4723c */ /* 0x040f6600000018b4 */
[----:B------:R-:W1:Y:S04]  /*4080*/  LDSM.16.MT88.4 R92, [R196+0x1800] ;  /* 0x00180000c45c783b */ /* 0x000e680000004200 */
[----:B------:R-:W1:Y:S01]  /*4090*/  LDSM.16.MT88.4 R88, [R195+0x1800] ;  /* 0x00180000c358783b */ /* 0x000e620000004200 */
[C---:B---3--:R-:W5:Y:S03]  /*40a0*/  HMMA.16816.F32 R176, R172.reuse, R160, R176 ;  /* 0x000000a0acb0723c */ /* 0x048f6600000018b0 */
[----:B------:R-:W3:Y:S04]  /*40b0*/  LDSM.16.MT88.4 R84, [R194+0x1800] ;  /* 0x00180000c254783b */ /* 0x000ee80000004200 */
[----:B------:R-:W-:Y:S01]  /*40c0*/  @!PT LDS RZ, [RZ] ;  /* 0x00000000fffff984 */ /* 0x000fe20000000800 */
[----:B------:R-:W-:Y:S01]  /*40d0*/  @!PT LDS RZ, [RZ] ;  /* 0x00000000fffff984 */ /* 0x000fe20000000800 */
[----:B------:R-:W-:Y:S01]  /*40e0*/  @!PT LDS RZ, [RZ] ;  /* 0x00000000fffff984 */ /* 0x000fe20000000800 */
[----:B------:R1:W-:Y:S01]  /*40f0*/  LDGSTS.E.BYPASS.128 [R219], [R238.64], P5 ;  /* 0x00000000eedb7fae */ /* 0x0003e2000a901c4c */
[C---:B------:R-:W5:Y:S03]  /*4100*/  HMMA.16816.F32 R24, R172.reuse, R162, R24 ;  /* 0x000000a2ac18723c */ /* 0x040f660000001818 */
[----:B------:R1:W-:Y:S04]  /*4110*/  LDGSTS.E.BYPASS.128 [R218], [R236.64], P4 ;  /* 0x00000000ecda7fae */ /* 0x0003e8000a101c4c */
[----:B------:R1:W-:Y:S01]  /*4120*/  LDGSTS.E.BYPASS.128 [R217], [R234.64], P3 ;  /* 0x00000000ead97fae */ /* 0x0003e20009901c4c */
[C---:B----4-:R-:W5:Y:S03]  /*4130*/  HMMA.16816.F32 R28, R172.reuse, R156, R28 ;  /* 0x0000009cac1c723c */ /* 0x050f66000000181c */
[----:B------:R4:W-:Y:S04]  /*4140*/  LDGSTS.E.BYPASS.128 [R216], [R232.64], P2 ;  /* 0x00000000e8d87fae */ /* 0x0009e80009101c4c */
[----:B------:R-:W0:Y:S01]  /*4150*/  LDGDEPBAR ;  /* 0x00000000000079af */ /* 0x000e220000000000 */
[----:B------:R-:W5:Y:S03]  /*4160*/  HMMA.16816.F32 R32, R172, R158, R32 ;  /* 0x0000009eac20723c */ /* 0x000f660000001820 */
[----:B------:R1:W-:Y:S04]  /*4170*/  LDGSTS.E.BYPASS.128 [R219+0x2000], [R238.64+0x80], P5 ;  /* 0x02000080eedb7fae */ /* 0x0003e8000a901c4c */
[----:B------:R1:W-:Y:S01]  /*4180*/  LDGSTS.E.BYPASS.128 [R218+0x2000], [R236.64+0x80], P4 ;  /* 0x02000080ecda7fae */ /* 0x0003e2000a101c4c */
[C---:B------:R-:W5:Y:S03]  /*4190*/  HMMA.16816.F32 R36, R152.reuse, R168, R36 ;  /* 0x000000a89824723c */ /* 0x040f660000001824 */
[----:B------:R1:W-:Y:S04]  /*41a0*/  LDGSTS.E.BYPASS.128 [R217+0x2000], [R234.64+0x80], P3 ;  /* 0x02000080ead97fae */ /* 0x0003e80009901c4c */
[----:B------:R4:W-:Y:S01]  /*41b0*/  LDGSTS.E.BYPASS.128 [R216+0x2000], [R232.64+0x80], P2 ;  /* 0x02000080e8d87fae */ /* 0x0009e20009101c4c */
[C---:B------:R-:W5:Y:S03]  /*41c0*/  HMMA.16816.F32 R40, R152.reuse, R170, R40 ;  /* 0x000000aa9828723c */ /* 0x040f660000001828 */
[----:B------:R-:W0:Y:S04]  /*41d0*/  LDGDEPBAR ;  /* 0x00000000000079af */ /* 0x000e280000000000 */
[----:B------:R2:W-:Y:S01]  /*41e0*/  LDGSTS.E.BYPASS.128 [R247], [R230.64], P6 ;  /* 0x00000000e6f77fae */ /* 0x0005e2000b101c4c */
[----:B------:R-:W-:Y:S01]  /*41f0*/  IADD3 R242, P6, R244, 0x50000, RZ ;  /* 0x00050000f4f27810 */ /* 0x000fe20007fde0ff */
[----:B-1----:R-:W-:Y:S01]  /*4200*/  IMAD.SHL.U32 R235, R222, 0x40, RZ ;  /* 0x00000040deeb7824 */ /* 0x002fe200078e00ff */
[C---:B------:R-:W5:Y:S01]  /*4210*/  HMMA.16816.F32 R44, R152.reuse, R164, R44 ;  /* 0x000000a4982c723c */ /* 0x040f62000000182c */
[----:B----4-:R-:W-:Y:S01]  /*4220*/  SEL R232, RZ, 0x10, !P1 ;  /* 0x00000010ffe87807 */ /* 0x010fe20004800000 */
[----:B------:R-:W-:Y:S01]  /*4230*/  IMAD.SHL.U32 R233, R220, 0x40, RZ ;  /* 0x00000040dce97824 */ /* 0x000fe200078e00ff */
[----:B------:R-:W-:Y:S01]  /*4240*/  ISETP.NE.AND P1, PT, R225, RZ, PT ;  /* 0x000000ffe100720c */ /* 0x000fe20003f25270 */
[----:B------:R-:W-:Y:S01]  /*4250*/  IMAD.X R243, RZ, RZ, R241, P6 ;  /* 0x000000fffff37224 */ /* 0x000fe200030e06f1 */
[----:B------:R-:W-:Y:S01]  /*4260*/  ISETP.NE.AND P6, PT, R228, RZ, PT ;  /* 0x000000ffe400720c */ /* 0x000fe20003fc5270 */
[----:B------:R-:W-:Y:S01]  /*4270*/  IMAD.SHL.U32 R225, R221, 0x40, RZ ;  /* 0x00000040dde17824 */ /* 0x000fe200078e00ff */
[----:B------:R-:W-:Y:S01]  /*4280*/  LOP3.LUT R235, R235, 0x38, R240, 0xf8, !PT ;  /* 0x00000038ebeb7812 */ /* 0x000fe200078ef8f0 */
[----:B------:R-:W5:Y:S01]  /*4290*/  HMMA.16816.F32 R48, R152, R166, R48 ;  /* 0x000000a69830723c */ /* 0x000f620000001830 */
[----:B------:R-:W-:-:S02]  /*42a0*/  SEL R236, RZ, 0x10, !P6 ;  /* 0x00000010ffec7807 */ /* 0x000fc40007000000 */
[----:B------:R-:W-:Y:S02]  /*42b0*/  PLOP3.LUT P6, PT, PT, PT, UP0, 0x40, 0x0 ;  /* 0x000000000000781c */ /* 0x000fe40003fce808 */
[----:B------:R-:W-:Y:S02]  /*42c0*/  LEA R235, R235, 0x6000, 0x1 ;  /* 0x00006000ebeb7811 */ /* 0x000fe400078e08ff */
[----:B------:R-:W-:Y:S01]  /*42d0*/  SEL R236, R236, RZ, P6 ;  /* 0x000000ffecec7207 */ /* 0x000fe20003000000 */
[----:B------:R-:W5:Y:S01]  /*42e0*/  HMMA.16816.F32 R52, R152, R160, R52 ;  /* 0x000000a09834723c */ /* 0x000f620000001834 */
[----:B------:R-:W-:Y:S02]  /*42f0*/  LOP3.LUT R225, R225, 0x38, R240, 0xf8, !PT ;  /* 0x00000038e1e17812 */ /* 0x000fe400078ef8f0 */
[----:B------:R-:W-:Y:S02]  /*4300*/  ISETP.NE.U32.AND P6, PT, R236, RZ, PT ;  /* 0x000000ffec00720c */ /* 0x000fe40003fc5070 */
[----:B--2---:R-:W-:-:S02]  /*4310*/  LEA R247, R225, 0x6000, 0x1 ;  /* 0x00006000e1f77811 */ /* 0x004fc400078e08ff */
[----:B------:R-:W-:Y:S01]  /*4320*/  SEL R225, RZ, 0x10, !P0 ;  /* 0x00000010ffe17807 */ /* 0x000fe20004000000 */
[----:B------:R-:W5:Y:S01]  /*4330*/  HMMA.16816.F32 R56, R152, R162, R56 ;  /* 0x000000a29838723c */ /* 0x000f620000001838 */
[----:B------:R-:W-:-:S07]  /*4340*/  LOP3.LUT R233, R233, 0x38, R240, 0xf8, !PT ;  /* 0x00000038e9e97812 */ /* 0x000fce00078ef8f0 */
[----:B------:R1:W-:Y:S01]  /*4350*/  LDGSTS.E.BYPASS.128 [R235], [R242.64], P6 ;  /* 0x00000000f2eb7fae */ /* 0x0003e2000b101c4c */
[----:B------:R-:W-:Y:S01]  /*4360*/  IADD3 R246, P6, R6, R11, RZ ;  /* 0x0000000b06f67210 */ /* 0x000fe20007fde0ff */
[----:B------:R-:W5:Y:S04]  /*4370*/  HMMA.16816.F32 R60, R152, R156, R60 ;  /* 0x0000009c983c723c */ /* 0x000f68000000183c */
[----:B------:R-:W-:Y:S01]  /*4380*/  IMAD.X R245, R7, 0x1, R10, P6 ;  /* 0x0000000107f57824 */ /* 0x000fe200030e060a */
[----:B------:R-:W-:-:S03]  /*4390*/  IADD3 R230, P6, R244, 0x60000, RZ ;  /* 0x00060000f4e67810 */ /* 0x000fc60007fde0ff */
[----:B------:R-:W5:Y:S02]  /*43a0*/  HMMA.16816.F32 R64, R152, R158, R64 ;  /* 0x0000009e9840723c */ /* 0x000f640000001840 */
[----:B------:R-:W-:Y:S01]  /*43b0*/  IMAD.X R231, RZ, RZ, R241, P6 ;  /* 0x000000ffffe77224 */ /* 0x000fe200030e06f1 */
[----:B------:R-:W-:-:S04]  /*43c0*/  PLOP3.LUT P6, PT, PT, PT, UP0, 0x40, 0x0 ;  /* 0x000000000000781c */ /* 0x000fc80003fce808 */
[----:B------:R-:W-:Y:S01]  /*43d0*/  SEL R232, R232, RZ, P6 ;  /* 0x000000ffe8e87207 */ /* 0x000fe20003000000 */
[----:B-----5:R-:W5:Y:S03]  /*43e0*/  HMMA.16816.F32 R68, R148, R144, R68 ;  /* 0x000000909444723c */ /* 0x020f660000001844 */
[----:B------:R-:W-:-:S05]  /*43f0*/  ISETP.NE.U32.AND P6, PT, R232, RZ, PT ;  /* 0x000000ffe800720c */ /* 0x000fca0003fc5070 */
[C---:B------:R-:W5:Y:S08]  /*4400*/  HMMA.16816.F32 R72, R148.reuse, R146, R72 ;  /* 0x000000929448723c */ /* 0x040f700000001848 */
[----:B------:R2:W-:Y:S01]  /*4410*/  LDGSTS.E.BYPASS.128 [R247], [R230.64], P6 ;  /* 0x00000000e6f77fae */ /* 0x0005e2000b101c4c */
[----:B------:R-:W-:Y:S01]  /*4420*/  IADD3 R238, P6, R244, 0x70000, RZ ;  /* 0x00070000f4ee7810 */ /* 0x000fe20007fde0ff */
[----:B------:R-:W5:Y:S04]  /*4430*/  HMMA.16816.F32 R76, R148, R140, R76 ;  /* 0x0000008c944c723c */ /* 0x000f68000000184c */
[----:B------:R-:W-:Y:S01]  /*4440*/  IMAD.X R239, RZ, RZ, R241, P6 ;  /* 0x000000ffffef7224 */ /* 0x000fe200030e06f1 */
[----:B------:R-:W-:-:S02]  /*4450*/  IADD3 R236, P6, R246, 0x40000, RZ ;  /* 0x00040000f6ec7810 */ /* 0x000fc40007fde0ff */
[----:B------:R-:W-:Y:S01]  /*4460*/  LEA R241, R233, 0x6000, 0x1 ;  /* 0x00006000e9f17811 */ /* 0x000fe200078e08ff */
[----:B------:R-:W5:Y:S02]  /*4470*/  HMMA.16816.F32 R180, R148, R142, R180 ;  /* 0x0000008e94b4723c */ /* 0x000f6400000018b4 */
[----:B------:R-:W-:Y:S01]  /*4480*/  IMAD.X R237, RZ, RZ, R245, P6 ;  /* 0x000000ffffed7224 */ /* 0x000fe200030e06f5 */
[----:B------:R-:W-:Y:S01]  /*4490*/  PLOP3.LUT P6, PT, PT, PT, UP0, 0x40, 0x0 ;  /* 0x000000000000781c */ /* 0x000fe20003fce808 */
[----:B------:R-:W-:-:S03]  /*44a0*/  UISETP.GE.AND UP0, UPT, UR4, UR7, UPT ;  /* 0x000000070400728c */ /* 0x000fc6000bf06270 */
[----:B------:R-:W-:Y:S01]  /*44b0*/  SEL R225, R225, RZ, P6 ;  /* 0x000000ffe1e17207 */ /* 0x000fe20003000000 */
[----:B------:R-:W5:Y:S03]  /*44c0*/  HMMA.16816.F32 R176, R148, R136, R176 ;  /* 0x0000008894b0723c */ /* 0x000f6600000018b0 */
[----:B------:R-:W-:-:S05]  /*44d0*/  ISETP.NE.U32.AND P6, PT, R225, RZ, PT ;  /* 0x000000ffe100720c */ /* 0x000fca0003fc5070 */
[C---:B------:R-:W5:Y:S08]  /*44e0*/  HMMA.16816.F32 R24, R148.reuse, R138, R24 ;  /* 0x0000008a9418723c */ /* 0x040f700000001818 */
[----:B------:R2:W-:Y:S01]  /*44f0*/  LDGSTS.E.BYPASS.128 [R241], [R238.64], P6 ;  /* 0x00000000eef17fae */ /* 0x0005e2000b101c4c */
[C---:B------:R-:W-:Y:S01]  /*4500*/  IADD3 R234, P6, R246.reuse, 0x50000, RZ ;  /* 0x00050000f6ea7810 */ /* 0x040fe20007fde0ff */
[C---:B------:R-:W5:Y:S02]  /*4510*/  HMMA.16816.F32 R28, R148.reuse, R132, R28 ;  /* 0x00000084941c723c */ /* 0x040f64000000181c */
[----:B------:R-:W0:Y:S02]  /*4520*/  LDGDEPBAR ;  /* 0x00000000000079af */ /* 0x000e240000000000 */
[--C-:B-1----:R-:W-:Y:S01]  /*4530*/  IMAD.X R235, RZ, RZ, R245.reuse, P6 ;  /* 0x000000ffffeb7224 */ /* 0x102fe200030e06f5 */
[C---:B------:R-:W-:Y:S01]  /*4540*/  IADD3 R232, P6, R246.reuse, 0x60000, RZ ;  /* 0x00060000f6e87810 */ /* 0x040fe20007fde0ff */
[----:B------:R1:W-:Y:S02]  /*4550*/  LDGSTS.E.BYPASS.128 [R219+0x4000], [R236.64], P5 ;  /* 0x04000000ecdb7fae */ /* 0x0003e4000a901c4c */
[----:B------:R-:W5:Y:S02]  /*4560*/  HMMA.16816.F32 R32, R148, R134, R32 ;  /* 0x000000869420723c */ /* 0x000f640000001820 */
[--C-:B------:R-:W-:Y:S01]  /*4570*/  IMAD.X R233, RZ, RZ, R245.reuse, P6 ;  /* 0x000000ffffe97224 */ /* 0x100fe200030e06f5 */
[----:B--2---:R-:W-:Y:S01]  /*4580*/  IADD3 R230, P6, R246, 0x70000, RZ ;  /* 0x00070000f6e67810 */ /* 0x004fe20007fde0ff */
[----:B------:R1:W-:Y:S04]  /*4590*/  LDGSTS.E.BYPASS.128 [R218+0x4000], [R234.64], P4 ;  /* 0x04000000eada7fae */ /* 0x0003e8000a101c4c */
[C---:B------:R-:W5:Y:S01]  /*45a0*/  HMMA.16816.F32 R36, R128.reuse, R144, R36 ;  /* 0x000000908024723c */ /* 0x040f620000001824 */
[----:B------:R-:W-:Y:S01]  /*45b0*/  IMAD.X R231, RZ, RZ, R245, P6 ;  /* 0x000000ffffe77224 */ /* 0x000fe200030e06f5 */
[----:B------:R1:W-:Y:S04]  /*45c0*/  LDGSTS.E.BYPASS.128 [R217+0x4000], [R232.64], P3 ;  /* 0x04000000e8d97fae */ /* 0x0003e80009901c4c */
[----:B------:R1:W-:Y:S02]  /*45d0*/  LDGSTS.E.BYPASS.128 [R216+0x4000], [R230.64], P2 ;  /* 0x04000000e6d87fae */ /* 0x0003e40009101c4c */
[C---:B------:R-:W5:Y:S02]  /*45e0*/  HMMA.16816.F32 R40, R128.reuse, R146, R40 ;  /* 0x000000928028723c */ /* 0x040f640000001828 */
[----:B------:R-:W0:Y:S04]  /*45f0*/  LDGDEPBAR ;  /* 0x00000000000079af */ /* 0x000e280000000000 */
[----:B------:R-:W-:Y:S06]  /*4600*/  BAR.SYNC 0x0 ;  /* 0x0000000000007b1d */ /* 0x000fec0000000000 */
[C---:B------:R-:W5:Y:S01]  /*4610*/  HMMA.16816.F32 R44, R128.reuse, R140, R44 ;  /* 0x0000008c802c723c */ /* 0x040f62000000182c */
[----:B------:R-:W-:Y:S01]  /*4620*/  @!PT LDS RZ, [RZ] ;  /* 0x00000000fffff984 */ /* 0x000fe20000000800 */
[----:B------:R-:W-:Y:S01]  /*4630*/  @!PT LDS RZ, [RZ] ;  /* 0x00000000fffff984 */ /* 0x000fe20000000800 */
[----:B------:R-:W-:Y:S01]  /*4640*/  @!PT LDS RZ, [RZ] ;  /* 0x00000000fffff984 */ /* 0x000fe20000000800 */
[----:B------:R1:W-:Y:S04]  /*4650*/  LDGSTS.E.BYPASS.128 [R219+0x8000], [R236.64+0x80], P5 ;  /* 0x08000080ecdb7fae */ /* 0x0003e8000a901c4c */
[----:B------:R1:W-:Y:S03]  /*4660*/  LDGSTS.E.BYPASS.128 [R218+0x8000], [R234.64+0x80], P4 ;  /* 0x08000080eada7fae */ /* 0x0003e6000a101c4c */
[----:B------:R-:W5:Y:S01]  /*4670*/  HMMA.16816.F32 R48, R128, R142, R48 ;  /* 0x0000008e8030723c */ /* 0x000f620000001830 */
[----:B------:R1:W-:Y:S01]  /*4680*/  LDGSTS.E.BYPASS.128 [R217+0x8000], [R232.64+0x80], P3 ;  /* 0x08000080e8d97fae */ /* 0x0003e20009901c4c */
[----:B------:R-:W-:-:S03]  /*4690*/  IADD3 R6, P3, R6, 0x40000, RZ ;  /* 0x0004000006067810 */ /* 0x000fc60007f7e0ff */
[----:B------:R1:W-:Y:S01]  /*46a0*/  LDGSTS.E.BYPASS.128 [R216+0x8000], [R230.64+0x80], P2 ;  /* 0x08000080e6d87fae */ /* 0x0003e20009101c4c */
[----:B------:R-:W-:Y:S01]  /*46b0*/  IADD3 R8, P2, R8, 0x40, RZ ;  /* 0x0000004008087810 */ /* 0x000fe20007f5e0ff */
[----:B------:R-:W-:Y:S01]  /*46c0*/  IMAD.X R7, RZ, RZ, R7, P3 ;  /* 0x000000ffff077224 */ /* 0x000fe200018e0607 */
[----:B------:R-:W5:Y:S01]  /*46d0*/  HMMA.16816.F32 R52, R128, R136, R52 ;  /* 0x000000888034723c */ /* 0x000f620000001834 */
[----:B------:R-:W0:Y:S01]  /*46e0*/  LDGDEPBAR ;  /* 0x00000000000079af */ /* 0x000e220000000000 */
[----:B------:R-:W-:Y:S01]  /*46f0*/  PLOP3.LUT P3, PT, PT, PT, UP0, 0x80, 0x0 ;  /* 0x000000000000781c */ /* 0x000fe20003f6f008 */
[----:B------:R-:W-:-:S05]  /*4700*/  IMAD.X R9, RZ, RZ, R9, P2 ;  /* 0x000000ffff097224 */ /* 0x000fca00010e0609 */
[C---:B------:R-:W5:Y:S08]  /*4710*/  HMMA.16816.F32 R56, R128.reuse, R138, R56 ;  /* 0x0000008a8038723c */ /* 0x040f700000001838 */
[C---:B------:R-:W5:Y:S08]  /*4720*/  HMMA.16816.F32 R60, R128.reuse, R132, R60 ;  /* 0x00000084803c723c */ /* 0x040f70000000183c */
[----:B------:R-:W5:Y:S01]  /*4730*/  HMMA.16816.F32 R64, R128, R134, R64 ;  /* 0x000000868040723c */ /* 0x000f620000001840 */
[----:B------:R-:W-:-:S07]  /*4740*/  DEPBAR.LE SB0, 0x0 ;  /* 0x000080000000791a */ /* 0x000fce0000000000 */
[C---:B-----5:R-:W5:Y:S08]  /*4750*/  HMMA.16816.F32 R68, R124.reuse, R120, R68 ;  /* 0x000000787c44723c */ /* 0x060f700000001844 */
[C---:B------:R-:W5:Y:S08]  /*4760*/  HMMA.16816.F32 R72, R124.reuse, R122, R72 ;  /* 0x0000007a7c48723c */ /* 0x040f700000001848 */
[C---:B------:R-:W5:Y:S08]  /*4770*/  HMMA.16816.F32 R76, R124.reuse, R116, R76 ;  /* 0x000000747c4c723c */ /* 0x040f70000000184c */
[C---:B------:R-:W5:Y:S08]  /*4780*/  HMMA.16816.F32 R180, R124.reuse, R118, R180 ;  /* 0x000000767cb4723c */ /* 0x040f7000000018b4 */
[C---:B------:R-:W5:Y:S08]  /*4790*/  HMMA.16816.F32 R176, R124.reuse, R112, R176 ;  /* 0x000000707cb0723c */ /* 0x040f7000000018b0 */
[C---:B------:R-:W5:Y:S08]  /*47a0*/  HMMA.16816.F32 R24, R124.reuse, R114, R24 ;  /* 0x000000727c18723c */ /* 0x040f700000001818 */
[C---:B------:R-:W5:Y:S08]  /*47b0*/  HMMA.16816.F32 R28, R124.reuse, R108, R28 ;  /* 0x0000006c7c1c723c */ /* 0x040f70000000181c */
[----:B------:R-:W5:Y:S08]  /*47c0*/  HMMA.16816.F32 R32, R124, R110, R32 ;  /* 0x0000006e7c20723c */ /* 0x000f700000001820 */
[C---:B------:R-:W5:Y:S08]  /*47d0*/  HMMA.16816.F32 R36, R104.reuse, R120, R36 ;  /* 0x000000786824723c */ /* 0x040f700000001824 */
[C---:B------:R-:W5:Y:S08]  /*47e0*/  HMMA.16816.F32 R40, R104.reuse, R122, R40 ;  /* 0x0000007a6828723c */ /* 0x040f700000001828 */
[C---:B------:R-:W5:Y:S08]  /*47f0*/  HMMA.16816.F32 R44, R104.reuse, R116, R44 ;  /* 0x00000074682c723c */ /* 0x040f70000000182c */
[C---:B------:R-:W5:Y:S08]  /*4800*/  HMMA.16816.F32 R48, R104.reuse, R118, R48 ;  /* 0x000000766830723c */ /* 0x040f700000001830 */
[C---:B------:R-:W5:Y:S08]  /*4810*/  HMMA.16816.F32 R52, R104.reuse, R112, R52 ;  /* 0x000000706834723c */ /* 0x040f700000001834 */
[C---:B------:R-:W5:Y:S08]  /*4820*/  HMMA.16816.F32 R56, R104.reuse, R114, R56 ;  /* 0x000000726838723c */ /* 0x040f700000001838 */
[C---:B------:R-:W5:Y:S08]  /*4830*/  HMMA.16816.F32 R60, R104.reuse, R108, R60 ;  /* 0x0000006c683c723c */ /* 0x040f70000000183c */
[----:B------:R-:W5:Y:S08]  /*4840*/  HMMA.16816.F32 R64, R104, R110, R64 ;  /* 0x0000006e6840723c */ /* 0x000f700000001840 */
[C---:B-----5:R5:W5:Y:S08]  /*4850*/  HMMA.16816.F32 R68, R100.reuse, R96, R68 ;  /* 0x000000606444723c */ /* 0x060b700000001844 */
[C---:B------:R5:W5:Y:S08]  /*4860*/  HMMA.16816.F32 R72, R100.reuse, R98, R72 ;  /* 0x000000626448723c */ /* 0x040b700000001848 */
[C---:B------:R5:W5:Y:S08]  /*4870*/  HMMA.16816.F32 R76, R100.reuse, R92, R76 ;  /* 0x0000005c644c723c */ /* 0x040b70000000184c */
[C---:B------:R5:W5:Y:S08]  /*4880*/  HMMA.16816.F32 R180, R100.reuse, R94, R180 ;  /* 0x0000005e64b4723c */ /* 0x040b7000000018b4 */
[C---:B------:R5:W5:Y:S08]  /*4890*/  HMMA.16816.F32 R176, R100.reuse, R88, R176 ;  /* 0x0000005864b0723c */ /* 0x040b7000000018b0 */
[C---:B------:R5:W5:Y:S08]  /*48a0*/  HMMA.16816.F32 R24, R100.reuse, R90, R24 ;  /* 0x0000005a6418723c */ /* 0x040b700000001818 */
[C---:B---3--:R5:W5:Y:S08]  /*48b0*/  HMMA.16816.F32 R28, R100.reuse, R84, R28 ;  /* 0x00000054641c723c */ /* 0x048b70000000181c */
[----:B------:R5:W5:Y:S08]  /*48c0*/  HMMA.16816.F32 R32, R100, R86, R32 ;  /* 0x000000566420723c */ /* 0x000b700000001820 */
[C---:B------:R5:W5:Y:S08]  /*48d0*/  HMMA.16816.F32 R36, R80.reuse, R96, R36 ;  /* 0x000000605024723c */ /* 0x040b700000001824 */
[C---:B------:R5:W5:Y:S08]  /*48e0*/  HMMA.16816.F32 R40, R80.reuse, R98, R40 ;  /* 0x000000625028723c */ /* 0x040b700000001828 */
[C---:B------:R5:W5:Y:S08]  /*48f0*/  HMMA.16816.F32 R44, R80.reuse, R92, R44 ;  /* 0x0000005c502c723c */ /* 0x040b70000000182c */
[C---:B------:R5:W5:Y:S08]  /*4900*/  HMMA.16816.F32 R48, R80.reuse, R94, R48 ;  /* 0x0000005e5030723c */ /* 0x040b700000001830 */
[C---:B------:R5:W5:Y:S08]  /*4910*/  HMMA.16816.F32 R52, R80.reuse, R88, R52 ;  /* 0x000000585034723c */ /* 0x040b700000001834 */
[C---:B------:R5:W5:Y:S08]  /*4920*/  HMMA.16816.F32 R56, R80.reuse, R90, R56 ;  /* 0x0000005a5038723c */ /* 0x040b700000001838 */
[C---:B------:R5:W5:Y:S08]  /*4930*/  HMMA.16816.F32 R60, R80.reuse, R84, R60 ;  /* 0x00000054503c723c */ /* 0x040b70000000183c */
[----:B------:R5:W5:Y:S01]  /*4940*/  HMMA.16816.F32 R64, R80, R86, R64 ;  /* 0x000000565040723c */ /* 0x000b620000001840 */
[----:B------:R-:W-:Y:S06]  /*4950*/  BAR.SYNC 0x0 ;  /* 0x0000000000007b1d */ /* 0x000fec0000000000 */
[----:B-1---5:R-:W-:Y:S01]  /*4960*/  @P3 CALL.REL.NOINC `(.L_x_1) ;  /* 0x0000001000003944 */ /* 0x022fe20003c00000 */
[----:B------:R-:W-:-:S05]  /*4970*/  BRA `(.L_x_2) ;  /* 0xffffd1d000007947 */ /* 0x000fca000383ffff */
.L_x_1:
[----:B------:R-:W-:Y:S01]  /*4980*/  IMAD.SHL.U32 R2, R2, 0x4, RZ ;  /* 0x0000000402027824 */ /* 0x000fe200078e00ff */
[----:B------:R-:W-:Y:S01]  /*4990*/  LOP3.LUT R3, R4, R3, RZ, 0xfc, !PT ;  /* 0x0000000304037212 */ /* 0x000fe200078efcff */
[----:B------:R-:W-:Y:S01]  /*49a0*/  IMAD R191, R214, 0x44, R191 ;  /* 0x00000044d6bf7824 */ /* 0x000fe200078e02bf */
[----:B------:R-:W-:-:S04]  /*49b0*/  DEPBAR.LE SB0, 0x0 ;  /* 0x000080000000791a */ /* 0x000fc80000000000 */
[----:B------:R-:W-:Y:S01]  /*49c0*/  IMAD R190, R214, 0x44, R190 ;  /* 0x00000044d6be7824 */ /* 0x000fe200078e02be */
[----:B------:R-:W-:Y:S01]  /*49d0*/  LOP3.LUT R4, R2, 0x3c, RZ, 0xc0, !PT ;  /* 0x0000003c02047812 */ /* 0x000fe200078ec0ff */
[C---:B------:R-:W-:Y:S01]  /*49e0*/  IMAD R189, R214.reuse, 0x44, R189 ;  /* 0x00000044d6bd7824 */ /* 0x040fe200078e02bd */
[----:B------:R-:W-:Y:S01]  /*49f0*/  ULDC.64 UR4, c[0x0][0x118] ;  /* 0x0000460000047ab9 */ /* 0x000fe20000000a00 */
[C---:B------:R-:W-:Y:S01]  /*4a00*/  IMAD R215, R214.reuse, 0x44, R215 ;  /* 0x00000044d6d77824 */ /* 0x040fe200078e02d7 */
[----:B------:R-:W-:Y:S06]  /*4a10*/  BAR.SYNC 0x0 ;  /* 0x0000000000007b1d */ /* 0x000fec0000000000 */
[C---:B------:R-:W-:Y:S01]  /*4a20*/  IMAD R188, R214.reuse, 0x44, R188 ;  /* 0x00000044d6bc7824 */ /* 0x040fe200078e02bc */
[----:B------:R-:W-:Y:S01]  /*4a30*/  STS.64 [R215.X4], R68 ;  /* 0x00000044d7007388 */ /* 0x000fe20000004a00 */
[----:B------:R-:W-:Y:S01]  /*4a40*/  IMAD R187, R214, 0x44, R187 ;  /* 0x00000044d6bb7824 */ /* 0x000fe200078e02bb */
[----:B------:R-:W-:Y:S01]  /*4a50*/  LOP3.LUT R7, R4, UR6, RZ, 0xfc, !PT ;  /* 0x0000000604077c12 */ /* 0x000fe2000f8efcff */
[----:B------:R-:W-:Y:S01]  /*4a60*/  IMAD.SHL.U32 R191, R191, 0x4, RZ ;  /* 0x00000004bfbf7824 */ /* 0x000fe200078e00ff */
[----:B------:R-:W-:Y:S01]  /*4a70*/  STS.64 [R215.X4+0x880], R70 ;  /* 0x00088046d7007388 */ /* 0x000fe20000004a00 */
[----:B------:R-:W-:Y:S01]  /*4a80*/  IMAD R185, R214, 0x44, R185 ;  /* 0x00000044d6b97824 */ /* 0x000fe200078e02b9 */
[----:B------:R-:W-:Y:S01]  /*4a90*/  ISETP.GE.U32.AND P0, PT, R7, 0x80, PT ;  /* 0x000000800700780c */ /* 0x000fe20003f06070 */
[----:B------:R-:W-:Y:S01]  /*4aa0*/  IMAD.SHL.U32 R190, R190, 0x4, RZ ;  /* 0x00000004bebe7824 */ /* 0x000fe200078e00ff */
[----:B------:R-:W-:Y:S01]  /*4ab0*/  STS.64 [R191], R72 ;  /* 0x00000048bf007388 */ /* 0x000fe20000000a00 */
[----:B------:R-:W-:-:S02]  /*4ac0*/  IMAD R23, R214, 0x44, R23 ;  /* 0x00000044d6177824 */ /* 0x000fc400078e0217 */
[----:B------:R-:W-:Y:S01]  /*4ad0*/  IMAD.SHL.U32 R189, R189, 0x4, RZ ;  /* 0x00000004bdbd7824 */ /* 0x000fe200078e00ff */
[----:B------:R-:W-:Y:S01]  /*4ae0*/  STS.64 [R191+0x880], R74 ;  /* 0x0008804abf007388 */ /* 0x000fe20000000a00 */
[----:B------:R-:W-:Y:S02]  /*4af0*/  IMAD.SHL.U32 R188, R188, 0x4, RZ ;  /* 0x00000004bcbc7824 */ /* 0x000fe400078e00ff */
[----:B------:R-:W-:Y:S01]  /*4b00*/  IMAD.SHL.U32 R187, R187, 0x4, RZ ;  /* 0x00000004bbbb7824 */ /* 0x000fe200078e00ff */
[----:B------:R-:W-:Y:S01]  /*4b10*/  STS.64 [R190], R76 ;  /* 0x0000004cbe007388 */ /* 0x000fe20000000a00 */
[----:B------:R-:W-:Y:S02]  /*4b20*/  IMAD R3, R3, 0x44, R4 ;  /* 0x0000004403037824 */ /* 0x000fe400078e0204 */
[----:B------:R-:W-:Y:S01]  /*4b30*/  IMAD.SHL.U32 R185, R185, 0x4, RZ ;  /* 0x00000004b9b97824 */ /* 0x000fe200078e00ff */
[----:B------:R-:W-:Y:S01]  /*4b40*/  STS.64 [R190+0x880], R78 ;  /* 0x0008804ebe007388 */ /* 0x000fe20000000a00 */
[----:B------:R-:W-:-:S02]  /*4b50*/  IMAD.SHL.U32 R23, R23, 0x4, RZ ;  /* 0x0000000417177824 */ /* 0x000fc400078e00ff */
[----:B----4-:R-:W-:Y:S01]  /*4b60*/  IMAD.SHL.U32 R6, R3, 0x4, RZ ;  /* 0x0000000403067824 */ /* 0x010fe200078e00ff */
[----:B------:R-:W-:Y:S01]  /*4b70*/  STS.64 [R189], R180 ;  /* 0x000000b4bd007388 */ /* 0x000fe20000000a00 */
[----:B------:R-:W-:Y:S02]  /*4b80*/  IMAD.SHL.U32 R2, R0, 0x4000, RZ ;  /* 0x0000400000027824 */ /* 0x000fe400078e00ff */
[----:B------:R-:W-:Y:S01]  /*4b90*/  IMAD.MOV.U32 R3, RZ, RZ, 0x4 ;  /* 0x00000004ff037424 */ /* 0x000fe200078e00ff */
[----:B------:R-:W-:Y:S01]  /*4ba0*/  STS.64 [R189+0x880], R182 ;  /* 0x000880b6bd007388 */ /* 0x000fe20000000a00 */
[----:B------:R-:W-:Y:S02]  /*4bb0*/  IMAD.SHL.U32 R5, R5, 0x80, RZ ;  /* 0x0000008005057824 */ /* 0x000fe400078e00ff */
[----:B------:R-:W-:Y:S01]  /*4bc0*/  IMAD.WIDE R2, R2, R3, c[0x0][0x188] ;  /* 0x0000620002027625 */ /* 0x000fe200078e0203 */
[----:B------:R-:W-:Y:S02]  /*4bd0*/  STS.64 [R188], R176 ;  /* 0x000000b0bc007388 */ /* 0x000fe40000000a00 */
[----:B------:R-:W-:Y:S01]  /*4be0*/  LOP3.LUT R5, R5, 0x380, RZ, 0xc0, !PT ;  /* 0x0000038005057812 */ /* 0x000fe200078ec0ff */
[----:B------:R-:W-:Y:S01]  /*4bf0*/  IMAD.U32 R0, RZ, RZ, UR10 ;  /* 0x0000000aff007e24 */ /* 0x000fe2000f8e00ff */
[----:B------:R-:W-:Y:S03]  /*4c00*/  STS.64 [R188+0x880], R178 ;  /* 0x000880b2bc007388 */ /* 0x000fe60000000a00 */
[----:B------:R-:W-:Y:S01]  /*4c10*/  IMAD.WIDE.U32 R2, R5, 0x4, R2 ;  /* 0x0000000405027825 */ /* 0x000fe200078e0002 */
[----:B------:R-:W-:Y:S01]  /*4c20*/  STS.64 [R187], R24 ;  /* 0x00000018bb007388 */ /* 0x000fe20000000a00 */
[----:B------:R-:W-:-:S03]  /*4c30*/  ISETP.GE.U32.AND.EX P0, PT, R0, RZ, PT, P0 ;  /* 0x000000ff0000720c */ /* 0x000fc60003f06100 */
[----:B------:R-:W-:Y:S01]  /*4c40*/  STS.64 [R187+0x880], R26 ;  /* 0x0008801abb007388 */ /* 0x000fe20000000a00 */
[----:B------:R-:W-:-:S03]  /*4c50*/  LEA R2, P1, R7, R2, 0x2 ;  /* 0x0000000207027211 */ /* 0x000fc600078210ff */
[----:B------:R-:W-:Y:S01]  /*4c60*/  STS.64 [R185], R28 ;  /* 0x0000001cb9007388 */ /* 0x000fe20000000a00 */
[----:B------:R-:W-:-:S03]  /*4c70*/  LEA.HI.X R3, R7, R3, R0, 0x2, P1 ;  /* 0x0000000307037211 */ /* 0x000fc600008f1400 */
[----:B------:R-:W-:Y:S04]  /*4c80*/  STS.64 [R185+0x880], R30 ;  /* 0x0008801eb9007388 */ /* 0x000fe80000000a00 */
[----:B------:R-:W-:Y:S04]  /*4c90*/  STS.64 [R23], R32 ;  /* 0x0000002017007388 */ /* 0x000fe80000000a00 */
[----:B------:R-:W-:Y:S04]  /*4ca0*/  STS.64 [R23+0x880], R34 ;  /* 0x0008802217007388 */ /* 0x000fe80000000a00 */
[----:B------:R-:W-:Y:S06]  /*4cb0*/  BAR.SYNC 0x0 ;  /* 0x0000000000007b1d */ /* 0x000fec0000000000 */
[----:B------:R-:W1:Y:S04]  /*4cc0*/  LDS.128 R8, [R6] ;  /* 0x0000000006087984 */ /* 0x000e680000000c00 */
[----:B------:R-:W2:Y:S04]  /*4cd0*/  LDS.128 R12, [R6+0x880] ;  /* 0x00088000060c7984 */ /* 0x000ea80000000c00 */
[----:B------:R-:W3:Y:S04]  /*4ce0*/  LDS.128 R16, [R6+0x1100] ;  /* 0x0011000006107984 */ /* 0x000ee80000000c00 */
[----:B------:R-:W3:Y:S04]  /*4cf0*/  LDS.128 R68, [R6+0x1980] ;  /* 0x0019800006447984 */ /* 0x000ee80000000c00 */
[----:B------:R-:W3:Y:S04]  /*4d00*/  LDS.128 R24, [R6+0x2200] ;  /* 0x0022000006187984 */ /* 0x000ee80000000c00 */
[----:B------:R-:W3:Y:S04]  /*4d10*/  LDS.128 R72, [R6+0x2a80] ;  /* 0x002a800006487984 */ /* 0x000ee80000000c00 */
[----:B------:R-:W3:Y:S04]  /*4d20*/  LDS.128 R28, [R6+0x3300] ;  /* 0x00330000061c7984 */ /* 0x000ee80000000c00 */
[----:B------:R-:W3:Y:S04]  /*4d30*/  LDS.128 R76, [R6+0x3b80] ;  /* 0x003b8000064c7984 */ /* 0x000ee80000000c00 */
[----:B-1----:R-:W-:Y:S04]  /*4d40*/  @!P0 STG.E.128 [R2.64], R8 ;  /* 0x0000000802008986 */ /* 0x002fe8000c101d04 */
[----:B--2---:R-:W-:Y:S04]  /*4d50*/  @!P0 STG.E.128 [R2.64+0x1000], R12 ;  /* 0x0010000c02008986 */ /* 0x004fe8000c101d04 */
[----:B---3--:R-:W-:Y:S04]  /*4d60*/  @!P0 STG.E.128 [R2.64+0x2000], R16 ;  /* 0x0020001002008986 */ /* 0x008fe8000c101d04 */
[----:B------:R-:W-:Y:S04]  /*4d70*/  @!P0 STG.E.128 [R2.64+0x3000], R68 ;  /* 0x0030004402008986 */ /* 0x000fe8000c101d04 */
[----:B------:R-:W-:Y:S04]  /*4d80*/  @!P0 STG.E.128 [R2.64+0x4000], R24 ;  /* 0x0040001802008986 */ /* 0x000fe8000c101d04 */
[----:B------:R-:W-:Y:S04]  /*4d90*/  @!P0 STG.E.128 [R2.64+0x5000], R72 ;  /* 0x0050004802008986 */ /* 0x000fe8000c101d04 */
[----:B------:R-:W-:Y:S04]  /*4da0*/  @!P0 STG.E.128 [R2.64+0x6000], R28 ;  /* 0x0060001c02008986 */ /* 0x000fe8000c101d04 */
[----:B------:R-:W-:Y:S04]  /*4db0*/  @!P0 STG.E.128 [R2.64+0x7000], R76 ;  /* 0x0070004c02008986 */ /* 0x000fe8000c101d04 */
[----:B------:R-:W-:Y:S06]  /*4dc0*/  BAR.SYNC 0x0 ;  /* 0x0000000000007b1d */ /* 0x000fec0000000000 */
[----:B------:R-:W-:Y:S04]  /*4dd0*/  STS.64 [R215.X4], R36 ;  /* 0x00000024d7007388 */ /* 0x000fe80000004a00 */
[----:B------:R-:W-:Y:S04]  /*4de0*/  STS.64 [R215.X4+0x880], R38 ;  /* 0x00088026d7007388 */ /* 0x000fe80000004a00 */
[----:B------:R-:W-:Y:S04]  /*4df0*/  STS.64 [R191], R40 ;  /* 0x00000028bf007388 */ /* 0x000fe80000000a00 */
[----:B------:R-:W-:Y:S04]  /*4e00*/  STS.64 [R191+0x880], R42 ;  /* 0x0008802abf007388 */ /* 0x000fe80000000a00 */
        /* <DEDUP_REMOVED lines=20> */
[----:B-1----:R1:W-:Y:S04]  /*4f50*/  @!P0 STG.E.128 [R2.64+0x8000], R8 ;  /* 0x0080000802008986 */ /* 0x0023e8000c101d04 */
[----:B--2---:R1:W-:Y:S04]  /*4f60*/  @!P0 STG.E.128 [R2.64+0x9000], R12 ;  /* 0x0090000c02008986 */ /* 0x0043e8000c101d04 */
[----:B---3--:R1:W-:Y:S04]  /*4f70*/  @!P0 STG.E.128 [R2.64+0xa000], R16 ;  /* 0x00a0001002008986 */ /* 0x0083e8000c101d04 */
[----:B------:R1:W-:Y:S04]  /*4f80*/  @!P0 STG.E.128 [R2.64+0xb000], R24 ;  /* 0x00b0001802008986 */ /* 0x0003e8000c101d04 */
[----:B------:R1:W-:Y:S04]  /*4f90*/  @!P0 STG.E.128 [R2.64+0xc000], R28 ;  /* 0x00c0001c02008986 */ /* 0x0003e8000c101d04 */
[----:B------:R1:W-:Y:S04]  /*4fa0*/  @!P0 STG.E.128 [R2.64+0xd000], R32 ;  /* 0x00d0002002008986 */ /* 0x0003e8000c101d04 */
[----:B------:R1:W-:Y:S01]  /*4fb0*/  @!P0 STG.E.128 [R2.64+0xe000], R36 ;  /* 0x00e0002402008986 */ /* 0x0003e2000c101d04 */
[----:B------:R-:W-:Y:S05]  /*4fc0*/  @P0 EXIT ;  /* 0x000000000000094d */ /* 0x000fea0003800000 */
[----:B------:R-:W2:Y:S04]  /*4fd0*/  LDS.128 R4, [R6+0x3b80] ;  /* 0x003b800006047984 */ /* 0x000ea80000000c00 */
[----:B--2---:R-:W-:Y:S01]  /*4fe0*/  STG.E.128 [R2.64+0xf000], R4 ;  /* 0x00f0000402007986 */ /* 0x004fe2000c101d04 */
[----:B------:R-:W-:Y:S05]  /*4ff0*/  EXIT ;  /* 0x000000000000794d */ /* 0x000fea0003800000 */
.L_x_3:
[----:B------:R-:W-:-:S00]  /*5000*/  BRA `(.L_x_3) ;  /* 0xfffffff000007947 */ /* 0x000fc0000383ffff */
[----:B------:R-:W-:-:S00]  /*5010*/  NOP ;  /* 0x0000000000007918 */ /* 0x000fc00000000000 */
        /* <DEDUP_REMOVED lines=14> */
.L_x_4:


//--------------------- .nv.shared.chunk_gated_delta_rule_fwd_kernel_h_blockdim64 --------------------------
	.section	.nv.shared.chunk_gated_delta_rule_fwd_kernel_h_blockdim64,"aw",@nobits
	.align	16
